//
// Generated by NVIDIA NVVM Compiler
//
// Compiler Build ID: CL-36424714
// Cuda compilation tools, release 13.0, V13.0.88
// Based on NVVM 20.0.0
//

.version 9.0
.target sm_100
.address_size 64

	// .globl	_Z15globalMemoryGPUPKiS0_PKdPdi
// _ZZ15sharedMemoryGPUPKiS0_PKdPdiE7sharedX has been demoted
// _ZZ15sharedMemoryGPUPKiS0_PKdPdiE7sharedA has been demoted
// _ZZ15sharedMemoryGPUPKiS0_PKdPdiE7sharedB has been demoted
// _ZZ15sharedMemoryGPUPKiS0_PKdPdiE7sharedC has been demoted
.const .align 4 .b8 constantA[2048];
.const .align 4 .b8 constantB[2048];
.const .align 8 .b8 constantC[4096];
// _ZZ17constantMemoryGPUPdiE7sharedX has been demoted
// _ZZ18sharedMemoryCapGPUPKiS0_PKdPdiiE7sharedX has been demoted
// _ZZ18sharedMemoryCapGPUPKiS0_PKdPdiiE7sharedA has been demoted
// _ZZ18sharedMemoryCapGPUPKiS0_PKdPdiiE7sharedB has been demoted
// _ZZ18sharedMemoryCapGPUPKiS0_PKdPdiiE7sharedC has been demoted
.const .align 4 .b8 constantBigA[4096];
.const .align 4 .b8 constantBigB[4096];
.const .align 8 .b8 constantBigC[8192];
// _ZZ20constantMemoryCapGPUPdiiiE7sharedX has been demoted

.visible .entry _Z15globalMemoryGPUPKiS0_PKdPdi(
	.param .u64 .ptr .align 1 _Z15globalMemoryGPUPKiS0_PKdPdi_param_0,
	.param .u64 .ptr .align 1 _Z15globalMemoryGPUPKiS0_PKdPdi_param_1,
	.param .u64 .ptr .align 1 _Z15globalMemoryGPUPKiS0_PKdPdi_param_2,
	.param .u64 .ptr .align 1 _Z15globalMemoryGPUPKiS0_PKdPdi_param_3,
	.param .u32 _Z15globalMemoryGPUPKiS0_PKdPdi_param_4
)
{
	.reg .pred 	%p<4>;
	.reg .b32 	%r<25>;
	.reg .b64 	%rd<15>;
	.reg .b64 	%fd<28>;

	ld.param.u64 	%rd9, [_Z15globalMemoryGPUPKiS0_PKdPdi_param_0];
	ld.param.u64 	%rd10, [_Z15globalMemoryGPUPKiS0_PKdPdi_param_1];
	ld.param.u64 	%rd11, [_Z15globalMemoryGPUPKiS0_PKdPdi_param_2];
	ld.param.u64 	%rd12, [_Z15globalMemoryGPUPKiS0_PKdPdi_param_3];
	ld.param.u32 	%r6, [_Z15globalMemoryGPUPKiS0_PKdPdi_param_4];
	setp.lt.s32 	%p1, %r6, 1;
	@%p1 bra 	$L__BB0_5;
	mov.u32 	%r8, %ntid.x;
	mov.u32 	%r9, %ctaid.x;
	mov.u32 	%r10, %tid.x;
	mad.lo.s32 	%r11, %r9, %r8, %r10;
	and.b32  	%r12, %r11, 255;
	mul.lo.s32 	%r1, %r6, %r12;
	cvta.to.global.u64 	%rd1, %rd9;
	cvta.to.global.u64 	%rd2, %rd12;
	cvta.to.global.u64 	%rd3, %rd10;
	cvta.to.global.u64 	%rd4, %rd11;
	mov.b32 	%r23, 0;
$L__BB0_2:
	add.s32 	%r14, %r23, %r1;
	mul.wide.u32 	%rd13, %r14, 4;
	add.s64 	%rd5, %rd1, %rd13;
	mul.wide.u32 	%rd14, %r14, 8;
	add.s64 	%rd6, %rd2, %rd14;
	add.s64 	%rd7, %rd3, %rd13;
	add.s64 	%rd8, %rd4, %rd14;
	ld.global.f64 	%fd27, [%rd6];
	mov.b32 	%r24, 0;
$L__BB0_3:
	ld.global.u32 	%r15, [%rd5];
	cvt.rn.f64.s32 	%fd4, %r15;
	ld.global.u32 	%r16, [%rd7];
	cvt.rn.f64.s32 	%fd5, %r16;
	add.f64 	%fd6, %fd27, %fd5;
	mul.f64 	%fd7, %fd6, %fd4;
	ld.global.f64 	%fd8, [%rd8];
	div.rn.f64 	%fd9, %fd7, %fd8;
	st.global.f64 	[%rd6], %fd9;
	ld.global.u32 	%r17, [%rd5];
	cvt.rn.f64.s32 	%fd10, %r17;
	ld.global.u32 	%r18, [%rd7];
	cvt.rn.f64.s32 	%fd11, %r18;
	add.f64 	%fd12, %fd9, %fd11;
	mul.f64 	%fd13, %fd12, %fd10;
	ld.global.f64 	%fd14, [%rd8];
	div.rn.f64 	%fd15, %fd13, %fd14;
	st.global.f64 	[%rd6], %fd15;
	ld.global.u32 	%r19, [%rd5];
	cvt.rn.f64.s32 	%fd16, %r19;
	ld.global.u32 	%r20, [%rd7];
	cvt.rn.f64.s32 	%fd17, %r20;
	add.f64 	%fd18, %fd15, %fd17;
	mul.f64 	%fd19, %fd18, %fd16;
	ld.global.f64 	%fd20, [%rd8];
	div.rn.f64 	%fd21, %fd19, %fd20;
	st.global.f64 	[%rd6], %fd21;
	ld.global.u32 	%r21, [%rd5];
	cvt.rn.f64.s32 	%fd22, %r21;
	ld.global.u32 	%r22, [%rd7];
	cvt.rn.f64.s32 	%fd23, %r22;
	add.f64 	%fd24, %fd21, %fd23;
	mul.f64 	%fd25, %fd24, %fd22;
	ld.global.f64 	%fd26, [%rd8];
	div.rn.f64 	%fd27, %fd25, %fd26;
	st.global.f64 	[%rd6], %fd27;
	add.s32 	%r24, %r24, 4;
	setp.ne.s32 	%p2, %r24, 420;
	@%p2 bra 	$L__BB0_3;
	add.s32 	%r23, %r23, 1;
	setp.ne.s32 	%p3, %r23, %r6;
	@%p3 bra 	$L__BB0_2;
$L__BB0_5:
	ret;

}
	// .globl	_Z15sharedMemoryGPUPKiS0_PKdPdi
.visible .entry _Z15sharedMemoryGPUPKiS0_PKdPdi(
	.param .u64 .ptr .align 1 _Z15sharedMemoryGPUPKiS0_PKdPdi_param_0,
	.param .u64 .ptr .align 1 _Z15sharedMemoryGPUPKiS0_PKdPdi_param_1,
	.param .u64 .ptr .align 1 _Z15sharedMemoryGPUPKiS0_PKdPdi_param_2,
	.param .u64 .ptr .align 1 _Z15sharedMemoryGPUPKiS0_PKdPdi_param_3,
	.param .u32 _Z15sharedMemoryGPUPKiS0_PKdPdi_param_4
)
{
	.reg .pred 	%p<4>;
	.reg .b32 	%r<31>;
	.reg .b64 	%rd<15>;
	.reg .b64 	%fd<22>;
	// demoted variable
	.shared .align 8 .b8 _ZZ15sharedMemoryGPUPKiS0_PKdPdiE7sharedX[4096];
	// demoted variable
	.shared .align 4 .b8 _ZZ15sharedMemoryGPUPKiS0_PKdPdiE7sharedA[2048];
	// demoted variable
	.shared .align 4 .b8 _ZZ15sharedMemoryGPUPKiS0_PKdPdiE7sharedB[2048];
	// demoted variable
	.shared .align 8 .b8 _ZZ15sharedMemoryGPUPKiS0_PKdPdiE7sharedC[4096];
	ld.param.u64 	%rd6, [_Z15sharedMemoryGPUPKiS0_PKdPdi_param_0];
	ld.param.u64 	%rd7, [_Z15sharedMemoryGPUPKiS0_PKdPdi_param_1];
	ld.param.u64 	%rd8, [_Z15sharedMemoryGPUPKiS0_PKdPdi_param_2];
	ld.param.u64 	%rd9, [_Z15sharedMemoryGPUPKiS0_PKdPdi_param_3];
	ld.param.u32 	%r7, [_Z15sharedMemoryGPUPKiS0_PKdPdi_param_4];
	setp.lt.s32 	%p1, %r7, 1;
	@%p1 bra 	$L__BB1_5;
	mov.u32 	%r9, %ntid.x;
	mov.u32 	%r10, %ctaid.x;
	mov.u32 	%r11, %tid.x;
	mad.lo.s32 	%r12, %r10, %r9, %r11;
	and.b32  	%r13, %r12, 255;
	mul.lo.s32 	%r1, %r7, %r13;
	cvta.to.global.u64 	%rd1, %rd6;
	cvta.to.global.u64 	%rd2, %rd7;
	cvta.to.global.u64 	%rd3, %rd8;
	cvta.to.global.u64 	%rd4, %rd9;
	mov.b32 	%r29, 0;
	mov.u32 	%r18, _ZZ15sharedMemoryGPUPKiS0_PKdPdiE7sharedA;
	mov.u32 	%r21, _ZZ15sharedMemoryGPUPKiS0_PKdPdiE7sharedB;
	mov.u32 	%r24, _ZZ15sharedMemoryGPUPKiS0_PKdPdiE7sharedC;
$L__BB1_2:
	add.s32 	%r15, %r29, %r1;
	mul.wide.u32 	%rd10, %r15, 4;
	add.s64 	%rd11, %rd1, %rd10;
	ld.global.u32 	%r16, [%rd11];
	shl.b32 	%r17, %r15, 2;
	add.s32 	%r19, %r18, %r17;
	st.shared.u32 	[%r19], %r16;
	add.s64 	%rd12, %rd2, %rd10;
	ld.global.u32 	%r20, [%rd12];
	add.s32 	%r22, %r21, %r17;
	st.shared.u32 	[%r22], %r20;
	mul.wide.u32 	%rd13, %r15, 8;
	add.s64 	%rd14, %rd3, %rd13;
	ld.global.f64 	%fd7, [%rd14];
	shl.b32 	%r23, %r15, 3;
	add.s32 	%r25, %r24, %r23;
	st.shared.f64 	[%r25], %fd7;
	add.s64 	%rd5, %rd4, %rd13;
	ld.global.f64 	%fd8, [%rd5];
	mov.u32 	%r26, _ZZ15sharedMemoryGPUPKiS0_PKdPdiE7sharedX;
	add.s32 	%r3, %r26, %r23;
	st.shared.f64 	[%r3], %fd8;
	bar.sync 	0;
	ld.shared.u32 	%r27, [%r19];
	cvt.rn.f64.s32 	%fd1, %r27;
	ld.shared.u32 	%r28, [%r22];
	cvt.rn.f64.s32 	%fd2, %r28;
	ld.shared.f64 	%fd3, [%r25];
	ld.shared.f64 	%fd21, [%r3];
	mov.b32 	%r30, 0;
$L__BB1_3:
	add.f64 	%fd9, %fd21, %fd2;
	mul.f64 	%fd10, %fd9, %fd1;
	div.rn.f64 	%fd11, %fd10, %fd3;
	add.f64 	%fd12, %fd11, %fd2;
	mul.f64 	%fd13, %fd12, %fd1;
	div.rn.f64 	%fd14, %fd13, %fd3;
	add.f64 	%fd15, %fd14, %fd2;
	mul.f64 	%fd16, %fd15, %fd1;
	div.rn.f64 	%fd17, %fd16, %fd3;
	add.f64 	%fd18, %fd17, %fd2;
	mul.f64 	%fd19, %fd18, %fd1;
	div.rn.f64 	%fd21, %fd19, %fd3;
	add.s32 	%r30, %r30, 4;
	setp.ne.s32 	%p2, %r30, 420;
	@%p2 bra 	$L__BB1_3;
	st.shared.f64 	[%r3], %fd21;
	bar.sync 	0;
	ld.shared.f64 	%fd20, [%r3];
	st.global.f64 	[%rd5], %fd20;
	add.s32 	%r29, %r29, 1;
	setp.ne.s32 	%p3, %r29, %r7;
	@%p3 bra 	$L__BB1_2;
$L__BB1_5:
	ret;

}
	// .globl	_Z17constantMemoryGPUPdi
.visible .entry _Z17constantMemoryGPUPdi(
	.param .u64 .ptr .align 1 _Z17constantMemoryGPUPdi_param_0,
	.param .u32 _Z17constantMemoryGPUPdi_param_1
)
{
	.reg .pred 	%p<4>;
	.reg .b32 	%r<22>;
	.reg .b64 	%rd<12>;
	.reg .b64 	%fd<21>;
	// demoted variable
	.shared .align 8 .b8 _ZZ17constantMemoryGPUPdiE7sharedX[4096];
	ld.param.u64 	%rd3, [_Z17constantMemoryGPUPdi_param_0];
	ld.param.u32 	%r7, [_Z17constantMemoryGPUPdi_param_1];
	setp.lt.s32 	%p1, %r7, 1;
	@%p1 bra 	$L__BB2_5;
	mov.u32 	%r9, %ntid.x;
	mov.u32 	%r10, %ctaid.x;
	mov.u32 	%r11, %tid.x;
	mad.lo.s32 	%r12, %r10, %r9, %r11;
	and.b32  	%r13, %r12, 255;
	mul.lo.s32 	%r1, %r13, %r7;
	cvta.to.global.u64 	%rd1, %rd3;
	mov.b32 	%r20, 0;
	mov.u32 	%r17, _ZZ17constantMemoryGPUPdiE7sharedX;
	mov.u64 	%rd6, constantA;
	mov.u64 	%rd8, constantB;
	mov.u64 	%rd10, constantC;
$L__BB2_2:
	add.s32 	%r15, %r20, %r1;
	mul.wide.u32 	%rd4, %r15, 8;
	add.s64 	%rd2, %rd1, %rd4;
	ld.global.f64 	%fd7, [%rd2];
	shl.b32 	%r16, %r15, 3;
	add.s32 	%r3, %r17, %r16;
	st.shared.f64 	[%r3], %fd7;
	bar.sync 	0;
	mul.wide.u32 	%rd5, %r15, 4;
	add.s64 	%rd7, %rd6, %rd5;
	ld.const.u32 	%r18, [%rd7];
	cvt.rn.f64.s32 	%fd1, %r18;
	add.s64 	%rd9, %rd8, %rd5;
	ld.const.u32 	%r19, [%rd9];
	cvt.rn.f64.s32 	%fd2, %r19;
	add.s64 	%rd11, %rd10, %rd4;
	ld.const.f64 	%fd3, [%rd11];
	ld.shared.f64 	%fd20, [%r3];
	mov.b32 	%r21, 0;
$L__BB2_3:
	add.f64 	%fd8, %fd20, %fd2;
	mul.f64 	%fd9, %fd8, %fd1;
	div.rn.f64 	%fd10, %fd9, %fd3;
	add.f64 	%fd11, %fd10, %fd2;
	mul.f64 	%fd12, %fd11, %fd1;
	div.rn.f64 	%fd13, %fd12, %fd3;
	add.f64 	%fd14, %fd13, %fd2;
	mul.f64 	%fd15, %fd14, %fd1;
	div.rn.f64 	%fd16, %fd15, %fd3;
	add.f64 	%fd17, %fd16, %fd2;
	mul.f64 	%fd18, %fd17, %fd1;
	div.rn.f64 	%fd20, %fd18, %fd3;
	add.s32 	%r21, %r21, 4;
	setp.ne.s32 	%p2, %r21, 420;
	@%p2 bra 	$L__BB2_3;
	st.shared.f64 	[%r3], %fd20;
	bar.sync 	0;
	ld.shared.f64 	%fd19, [%r3];
	st.global.f64 	[%rd2], %fd19;
	add.s32 	%r20, %r20, 1;
	setp.ne.s32 	%p3, %r20, %r7;
	@%p3 bra 	$L__BB2_2;
$L__BB2_5:
	ret;

}
	// .globl	_Z18sharedMemoryCapGPUPKiS0_PKdPdii
.visible .entry _Z18sharedMemoryCapGPUPKiS0_PKdPdii(
	.param .u64 .ptr .align 1 _Z18sharedMemoryCapGPUPKiS0_PKdPdii_param_0,
	.param .u64 .ptr .align 1 _Z18sharedMemoryCapGPUPKiS0_PKdPdii_param_1,
	.param .u64 .ptr .align 1 _Z18sharedMemoryCapGPUPKiS0_PKdPdii_param_2,
	.param .u64 .ptr .align 1 _Z18sharedMemoryCapGPUPKiS0_PKdPdii_param_3,
	.param .u32 _Z18sharedMemoryCapGPUPKiS0_PKdPdii_param_4,
	.param .u32 _Z18sharedMemoryCapGPUPKiS0_PKdPdii_param_5
)
{
	.reg .pred 	%p<5>;
	.reg .b32 	%r<37>;
	.reg .b64 	%rd<15>;
	.reg .b64 	%fd<22>;
	// demoted variable
	.shared .align 8 .b8 _ZZ18sharedMemoryCapGPUPKiS0_PKdPdiiE7sharedX[8192];
	// demoted variable
	.shared .align 4 .b8 _ZZ18sharedMemoryCapGPUPKiS0_PKdPdiiE7sharedA[4096];
	// demoted variable
	.shared .align 4 .b8 _ZZ18sharedMemoryCapGPUPKiS0_PKdPdiiE7sharedB[4096];
	// demoted variable
	.shared .align 8 .b8 _ZZ18sharedMemoryCapGPUPKiS0_PKdPdiiE7sharedC[8192];
	ld.param.u64 	%rd6, [_Z18sharedMemoryCapGPUPKiS0_PKdPdii_param_0];
	ld.param.u64 	%rd7, [_Z18sharedMemoryCapGPUPKiS0_PKdPdii_param_1];
	ld.param.u64 	%rd8, [_Z18sharedMemoryCapGPUPKiS0_PKdPdii_param_2];
	ld.param.u64 	%rd9, [_Z18sharedMemoryCapGPUPKiS0_PKdPdii_param_3];
	ld.param.u32 	%r10, [_Z18sharedMemoryCapGPUPKiS0_PKdPdii_param_5];
	cvta.to.global.u64 	%rd1, %rd9;
	cvta.to.global.u64 	%rd2, %rd8;
	cvta.to.global.u64 	%rd3, %rd7;
	cvta.to.global.u64 	%rd4, %rd6;
	mov.u32 	%r12, %tid.x;
	mov.u32 	%r13, %ctaid.x;
	mov.u32 	%r14, %ntid.x;
	mad.lo.s32 	%r15, %r13, %r14, %r12;
	and.b32  	%r16, %r15, 255;
	mul.lo.s32 	%r1, %r10, %r16;
	mov.b32 	%r34, 0;
$L__BB3_1:
	setp.lt.s32 	%p1, %r10, 1;
	@%p1 bra 	$L__BB3_6;
	shl.b32 	%r3, %r34, 10;
	mov.b32 	%r35, 0;
$L__BB3_3:
	add.s32 	%r19, %r35, %r1;
	add.s32 	%r20, %r19, %r3;
	mul.wide.u32 	%rd10, %r20, 4;
	add.s64 	%rd11, %rd4, %rd10;
	ld.global.u32 	%r21, [%rd11];
	shl.b32 	%r22, %r19, 2;
	mov.u32 	%r23, _ZZ18sharedMemoryCapGPUPKiS0_PKdPdiiE7sharedA;
	add.s32 	%r24, %r23, %r22;
	st.shared.u32 	[%r24], %r21;
	add.s64 	%rd12, %rd3, %rd10;
	ld.global.u32 	%r25, [%rd12];
	mov.u32 	%r26, _ZZ18sharedMemoryCapGPUPKiS0_PKdPdiiE7sharedB;
	add.s32 	%r27, %r26, %r22;
	st.shared.u32 	[%r27], %r25;
	mul.wide.u32 	%rd13, %r20, 8;
	add.s64 	%rd14, %rd2, %rd13;
	ld.global.f64 	%fd7, [%rd14];
	shl.b32 	%r28, %r19, 3;
	mov.u32 	%r29, _ZZ18sharedMemoryCapGPUPKiS0_PKdPdiiE7sharedC;
	add.s32 	%r30, %r29, %r28;
	st.shared.f64 	[%r30], %fd7;
	add.s64 	%rd5, %rd1, %rd13;
	ld.global.f64 	%fd8, [%rd5];
	mov.u32 	%r31, _ZZ18sharedMemoryCapGPUPKiS0_PKdPdiiE7sharedX;
	add.s32 	%r5, %r31, %r28;
	st.shared.f64 	[%r5], %fd8;
	bar.sync 	0;
	ld.shared.u32 	%r32, [%r24];
	cvt.rn.f64.s32 	%fd1, %r32;
	ld.shared.u32 	%r33, [%r27];
	cvt.rn.f64.s32 	%fd2, %r33;
	ld.shared.f64 	%fd3, [%r30];
	ld.shared.f64 	%fd21, [%r5];
	mov.b32 	%r36, 0;
$L__BB3_4:
	add.f64 	%fd9, %fd21, %fd2;
	mul.f64 	%fd10, %fd9, %fd1;
	div.rn.f64 	%fd11, %fd10, %fd3;
	add.f64 	%fd12, %fd11, %fd2;
	mul.f64 	%fd13, %fd12, %fd1;
	div.rn.f64 	%fd14, %fd13, %fd3;
	add.f64 	%fd15, %fd14, %fd2;
	mul.f64 	%fd16, %fd15, %fd1;
	div.rn.f64 	%fd17, %fd16, %fd3;
	add.f64 	%fd18, %fd17, %fd2;
	mul.f64 	%fd19, %fd18, %fd1;
	div.rn.f64 	%fd21, %fd19, %fd3;
	add.s32 	%r36, %r36, 4;
	setp.ne.s32 	%p2, %r36, 420;
	@%p2 bra 	$L__BB3_4;
	st.shared.f64 	[%r5], %fd21;
	bar.sync 	0;
	ld.shared.f64 	%fd20, [%r5];
	st.global.f64 	[%rd5], %fd20;
	add.s32 	%r35, %r35, 1;
	setp.ne.s32 	%p3, %r35, %r10;
	@%p3 bra 	$L__BB3_3;
$L__BB3_6:
	add.s32 	%r34, %r34, 1;
	setp.ne.s32 	%p4, %r34, 64;
	@%p4 bra 	$L__BB3_1;
	ret;

}
	// .globl	_Z20constantMemoryCapGPUPdiii
.visible .entry _Z20constantMemoryCapGPUPdiii(
	.param .u64 .ptr .align 1 _Z20constantMemoryCapGPUPdiii_param_0,
	.param .u32 _Z20constantMemoryCapGPUPdiii_param_1,
	.param .u32 _Z20constantMemoryCapGPUPdiii_param_2,
	.param .u32 _Z20constantMemoryCapGPUPdiii_param_3
)
{
	.reg .pred 	%p<4>;
	.reg .b32 	%r<25>;
	.reg .b64 	%rd<13>;
	.reg .b64 	%fd<21>;
	// demoted variable
	.shared .align 8 .b8 _ZZ20constantMemoryCapGPUPdiiiE7sharedX[8192];
	ld.param.u64 	%rd3, [_Z20constantMemoryCapGPUPdiii_param_0];
	ld.param.u32 	%r8, [_Z20constantMemoryCapGPUPdiii_param_2];
	ld.param.u32 	%r9, [_Z20constantMemoryCapGPUPdiii_param_3];
	setp.lt.s32 	%p1, %r8, 1;
	@%p1 bra 	$L__BB4_5;
	mov.u32 	%r11, %ntid.x;
	mov.u32 	%r12, %ctaid.x;
	mov.u32 	%r13, %tid.x;
	mad.lo.s32 	%r14, %r12, %r11, %r13;
	and.b32  	%r15, %r14, 255;
	mul.lo.s32 	%r1, %r8, %r15;
	shl.b32 	%r2, %r9, 10;
	cvta.to.global.u64 	%rd1, %rd3;
	mov.b32 	%r23, 0;
	mov.u32 	%r20, _ZZ20constantMemoryCapGPUPdiiiE7sharedX;
	mov.u64 	%rd6, constantBigA;
	mov.u64 	%rd8, constantBigB;
	mov.u64 	%rd11, constantBigC;
$L__BB4_2:
	add.s32 	%r17, %r23, %r1;
	add.s32 	%r18, %r17, %r2;
	mul.wide.s32 	%rd4, %r18, 8;
	add.s64 	%rd2, %rd1, %rd4;
	ld.global.f64 	%fd7, [%rd2];
	shl.b32 	%r19, %r17, 3;
	add.s32 	%r4, %r20, %r19;
	st.shared.f64 	[%r4], %fd7;
	bar.sync 	0;
	mul.wide.u32 	%rd5, %r17, 4;
	add.s64 	%rd7, %rd6, %rd5;
	ld.const.u32 	%r21, [%rd7];
	cvt.rn.f64.s32 	%fd1, %r21;
	add.s64 	%rd9, %rd8, %rd5;
	ld.const.u32 	%r22, [%rd9];
	cvt.rn.f64.s32 	%fd2, %r22;
	mul.wide.u32 	%rd10, %r17, 8;
	add.s64 	%rd12, %rd11, %rd10;
	ld.const.f64 	%fd3, [%rd12];
	ld.shared.f64 	%fd20, [%r4];
	mov.b32 	%r24, 0;
$L__BB4_3:
	add.f64 	%fd8, %fd20, %fd2;
	mul.f64 	%fd9, %fd8, %fd1;
	div.rn.f64 	%fd10, %fd9, %fd3;
	add.f64 	%fd11, %fd10, %fd2;
	mul.f64 	%fd12, %fd11, %fd1;
	div.rn.f64 	%fd13, %fd12, %fd3;
	add.f64 	%fd14, %fd13, %fd2;
	mul.f64 	%fd15, %fd14, %fd1;
	div.rn.f64 	%fd16, %fd15, %fd3;
	add.f64 	%fd17, %fd16, %fd2;
	mul.f64 	%fd18, %fd17, %fd1;
	div.rn.f64 	%fd20, %fd18, %fd3;
	add.s32 	%r24, %r24, 4;
	setp.ne.s32 	%p2, %r24, 420;
	@%p2 bra 	$L__BB4_3;
	st.shared.f64 	[%r4], %fd20;
	bar.sync 	0;
	ld.shared.f64 	%fd19, [%r4];
	st.global.f64 	[%rd2], %fd19;
	add.s32 	%r23, %r23, 1;
	setp.ne.s32 	%p3, %r23, %r8;
	@%p3 bra 	$L__BB4_2;
$L__BB4_5:
	ret;

}


// ===== COMPILED SASS (sm_100) =====

	.target	sm_100

	.elftype	@"ET_EXEC"


//--------------------- .note.nv.tkinfo           --------------------------
	.section	.note.nv.tkinfo,"",@"SHT_NOTE"
	.sectionflags	@"SHF_NOTE_NV_TKINFO"
	.tkinfo
        /*0018*/ 	.word	0x00000002
        /*0030*/ 	.string	""
        /*0030*/ 	.string	"ptxas"
        /*0030*/ 	.string	"Cuda compilation tools, release 13.0, V13.0.88"
        /*0030*/ 	.string	"Build cuda_13.0.r13.0/compiler.36424714_0"
        /*0030*/ 	.string	"-arch sm_100 -m 64 "



//--------------------- .note.nv.cuinfo           --------------------------
	.section	.note.nv.cuinfo,"",@"SHT_NOTE"
	.sectionflags	@"SHF_NOTE_NV_CUINFO"
        /*0018*/ 	.short	0x0002
        /*001a*/ 	.short	0x0064
        /*001c*/ 	.short	0x0082
	.zero		2


//--------------------- .nv.info                  --------------------------
	.section	.nv.info,"",@"SHT_CUDA_INFO"
	.align	4


	//----- nvinfo : EIATTR_REGCOUNT
	.align		4
        /*0000*/ 	.byte	0x04, 0x2f
        /*0002*/ 	.short	(.L_7 - .L_6)
	.align		4
.L_6:
        /*0004*/ 	.word	index@(_Z15globalMemoryGPUPKiS0_PKdPdi)
        /*0008*/ 	.word	0x0000001f


	//----- nvinfo : EIATTR_FRAME_SIZE
	.align		4
.L_7:
        /*000c*/ 	.byte	0x04, 0x11
        /*000e*/ 	.short	(.L_9 - .L_8)
	.align		4
.L_8:
        /*0010*/ 	.word	index@($__internal_4_$__cuda_sm20_div_rn_f64_full)
        /*0014*/ 	.word	0x00000000


	//----- nvinfo : EIATTR_FRAME_SIZE
	.align		4
.L_9:
        /*0018*/ 	.byte	0x04, 0x11
        /*001a*/ 	.short	(.L_11 - .L_10)
	.align		4
.L_10:
        /*001c*/ 	.word	index@(_Z15globalMemoryGPUPKiS0_PKdPdi)
        /*0020*/ 	.word	0x00000000


	//----- nvinfo : EIATTR_REGCOUNT
	.align		4
.L_11:
        /*0024*/ 	.byte	0x04, 0x2f
        /*0026*/ 	.short	(.L_13 - .L_12)
	.align		4
.L_12:
        /*0028*/ 	.word	index@(_Z15sharedMemoryGPUPKiS0_PKdPdi)
        /*002c*/ 	.word	0x00000020


	//----- nvinfo : EIATTR_FRAME_SIZE
	.align		4
.L_13:
        /*0030*/ 	.byte	0x04, 0x11
        /*0032*/ 	.short	(.L_15 - .L_14)
	.align		4
.L_14:
        /*0034*/ 	.word	index@($__internal_3_$__cuda_sm20_div_rn_f64_full)
        /*0038*/ 	.word	0x00000000


	//----- nvinfo : EIATTR_FRAME_SIZE
	.align		4
.L_15:
        /*003c*/ 	.byte	0x04, 0x11
        /*003e*/ 	.short	(.L_17 - .L_16)
	.align		4
.L_16:
        /*0040*/ 	.word	index@(_Z15sharedMemoryGPUPKiS0_PKdPdi)
        /*0044*/ 	.word	0x00000000


	//----- nvinfo : EIATTR_REGCOUNT
	.align		4
.L_17:
        /*0048*/ 	.byte	0x04, 0x2f
        /*004a*/ 	.short	(.L_19 - .L_18)
	.align		4
.L_18:
        /*004c*/ 	.word	index@(_Z17constantMemoryGPUPdi)
        /*0050*/ 	.word	0x00000020


	//----- nvinfo : EIATTR_FRAME_SIZE
	.align		4
.L_19:
        /*0054*/ 	.byte	0x04, 0x11
        /*0056*/ 	.short	(.L_21 - .L_20)
	.align		4
.L_20:
        /*0058*/ 	.word	index@($__internal_2_$__cuda_sm20_div_rn_f64_full)
        /*005c*/ 	.word	0x00000000


	//----- nvinfo : EIATTR_FRAME_SIZE
	.align		4
.L_21:
        /*0060*/ 	.byte	0x04, 0x11
        /*0062*/ 	.short	(.L_23 - .L_22)
	.align		4
.L_22:
        /*0064*/ 	.word	index@(_Z17constantMemoryGPUPdi)
        /*0068*/ 	.word	0x00000000


	//----- nvinfo : EIATTR_REGCOUNT
	.align		4
.L_23:
        /*006c*/ 	.byte	0x04, 0x2f
        /*006e*/ 	.short	(.L_25 - .L_24)
	.align		4
.L_24:
        /*0070*/ 	.word	index@(_Z18sharedMemoryCapGPUPKiS0_PKdPdii)
        /*0074*/ 	.word	0x00000020


	//----- nvinfo : EIATTR_FRAME_SIZE
	.align		4
.L_25:
        /*0078*/ 	.byte	0x04, 0x11
        /*007a*/ 	.short	(.L_27 - .L_26)
	.align		4
.L_26:
        /*007c*/ 	.word	index@($__internal_1_$__cuda_sm20_div_rn_f64_full)
        /*0080*/ 	.word	0x00000000


	//----- nvinfo : EIATTR_FRAME_SIZE
	.align		4
.L_27:
        /*0084*/ 	.byte	0x04, 0x11
        /*0086*/ 	.short	(.L_29 - .L_28)
	.align		4
.L_28:
        /*0088*/ 	.word	index@(_Z18sharedMemoryCapGPUPKiS0_PKdPdii)
        /*008c*/ 	.word	0x00000000


	//----- nvinfo : EIATTR_REGCOUNT
	.align		4
.L_29:
        /*0090*/ 	.byte	0x04, 0x2f
        /*0092*/ 	.short	(.L_31 - .L_30)
	.align		4
.L_30:
        /*0094*/ 	.word	index@(_Z20constantMemoryCapGPUPdiii)
        /*0098*/ 	.word	0x00000020


	//----- nvinfo : EIATTR_FRAME_SIZE
	.align		4
.L_31:
        /*009c*/ 	.byte	0x04, 0x11
        /*009e*/ 	.short	(.L_33 - .L_32)
	.align		4
.L_32:
        /*00a0*/ 	.word	index@($__internal_0_$__cuda_sm20_div_rn_f64_full)
        /*00a4*/ 	.word	0x00000000


	//----- nvinfo : EIATTR_FRAME_SIZE
	.align		4
.L_33:
        /*00a8*/ 	.byte	0x04, 0x11
        /*00aa*/ 	.short	(.L_35 - .L_34)
	.align		4
.L_34:
        /*00ac*/ 	.word	index@(_Z20constantMemoryCapGPUPdiii)
        /*00b0*/ 	.word	0x00000000


	//----- nvinfo : EIATTR_MIN_STACK_SIZE
	.align		4
.L_35:
        /*00b4*/ 	.byte	0x04, 0x12
        /*00b6*/ 	.short	(.L_37 - .L_36)
	.align		4
.L_36:
        /*00b8*/ 	.word	index@(_Z20constantMemoryCapGPUPdiii)
        /*00bc*/ 	.word	0x00000000


	//----- nvinfo : EIATTR_MIN_STACK_SIZE
	.align		4
.L_37:
        /*00c0*/ 	.byte	0x04, 0x12
        /*00c2*/ 	.short	(.L_39 - .L_38)
	.align		4
.L_38:
        /*00c4*/ 	.word	index@(_Z18sharedMemoryCapGPUPKiS0_PKdPdii)
        /*00c8*/ 	.word	0x00000000


	//----- nvinfo : EIATTR_MIN_STACK_SIZE
	.align		4
.L_39:
        /*00cc*/ 	.byte	0x04, 0x12
        /*00ce*/ 	.short	(.L_41 - .L_40)
	.align		4
.L_40:
        /*00d0*/ 	.word	index@(_Z17constantMemoryGPUPdi)
        /*00d4*/ 	.word	0x00000000


	//----- nvinfo : EIATTR_MIN_STACK_SIZE
	.align		4
.L_41:
        /*00d8*/ 	.byte	0x04, 0x12
        /*00da*/ 	.short	(.L_43 - .L_42)
	.align		4
.L_42:
        /*00dc*/ 	.word	index@(_Z15sharedMemoryGPUPKiS0_PKdPdi)
        /*00e0*/ 	.word	0x00000000


	//----- nvinfo : EIATTR_MIN_STACK_SIZE
	.align		4
.L_43:
        /*00e4*/ 	.byte	0x04, 0x12
        /*00e6*/ 	.short	(.L_45 - .L_44)
	.align		4
.L_44:
        /*00e8*/ 	.word	index@(_Z15globalMemoryGPUPKiS0_PKdPdi)
        /*00ec*/ 	.word	0x00000000
.L_45:


//--------------------- .nv.compat                --------------------------
	.section	.nv.compat,"",@"SHT_CUDA_COMPAT_INFO"
	.align	4
        /*0000*/ 	.byte	0x02, 0x09, 0x00, 0x00, 0x02, 0x02, 0x01, 0x00, 0x02, 0x05, 0x05, 0x00, 0x03, 0x07, 0x01, 0x01
        /*0010*/ 	.byte	0x02, 0x03, 0x00, 0x00, 0x02, 0x06, 0x01, 0x00, 0x04, 0x0b, 0x08, 0x00, 0x01, 0x00, 0x00, 0x00
        /*0020*/ 	.byte	0x00, 0x00, 0x00, 0x00


//--------------------- .nv.info._Z20constantMemoryCapGPUPdiii --------------------------
	.section	.nv.info._Z20constantMemoryCapGPUPdiii,"",@"SHT_CUDA_INFO"
	.sectionflags	@""
	.align	4


	//----- nvinfo : EIATTR_CUDA_API_VERSION
	.align		4
        /*0000*/ 	.byte	0x04, 0x37
        /*0002*/ 	.short	(.L_47 - .L_46)
.L_46:
        /*0004*/ 	.word	0x00000082


	//----- nvinfo : EIATTR_KPARAM_INFO
	.align		4
.L_47:
        /*0008*/ 	.byte	0x04, 0x17
        /*000a*/ 	.short	(.L_49 - .L_48)
.L_48:
        /*000c*/ 	.word	0x00000000
        /*0010*/ 	.short	0x0003
        /*0012*/ 	.short	0x0010
        /*0014*/ 	.byte	0x00, 0xf0, 0x11, 0x00


	//----- nvinfo : EIATTR_KPARAM_INFO
	.align		4
.L_49:
        /*0018*/ 	.byte	0x04, 0x17
        /*001a*/ 	.short	(.L_51 - .L_50)
.L_50:
        /*001c*/ 	.word	0x00000000
        /*0020*/ 	.short	0x0002
        /*0022*/ 	.short	0x000c
        /*0024*/ 	.byte	0x00, 0xf0, 0x11, 0x00


	//----- nvinfo : EIATTR_KPARAM_INFO
	.align		4
.L_51:
        /*0028*/ 	.byte	0x04, 0x17
        /*002a*/ 	.short	(.L_53 - .L_52)
.L_52:
        /*002c*/ 	.word	0x00000000
        /*0030*/ 	.short	0x0001
        /*0032*/ 	.short	0x0008
        /*0034*/ 	.byte	0x00, 0xf0, 0x11, 0x00


	//----- nvinfo : EIATTR_KPARAM_INFO
	.align		4
.L_53:
        /*0038*/ 	.byte	0x04, 0x17
        /*003a*/ 	.short	(.L_55 - .L_54)
.L_54:
        /*003c*/ 	.word	0x00000000
        /*0040*/ 	.short	0x0000
        /*0042*/ 	.short	0x0000
        /*0044*/ 	.byte	0x00, 0xf5, 0x21, 0x00


	//----- nvinfo : EIATTR_SPARSE_MMA_MASK
	.align		4
.L_55:
        /*0048*/ 	.byte	0x03, 0x50
        /*004a*/ 	.short	0x0000


	//----- nvinfo : EIATTR_MAXREG_COUNT
	.align		4
        /*004c*/ 	.byte	0x03, 0x1b
        /*004e*/ 	.short	0x00ff


	//----- nvinfo : EIATTR_NUM_BARRIERS
	.align		4
        /*0050*/ 	.byte	0x02, 0x4c
        /*0052*/ 	.byte	0x01
	.zero		1


	//----- nvinfo : EIATTR_MERCURY_ISA_VERSION
	.align		4
        /*0054*/ 	.byte	0x03, 0x5f
        /*0056*/ 	.short	0x0101


	//----- nvinfo : EIATTR_VRC_CTA_INIT_COUNT
	.align		4
        /*0058*/ 	.byte	0x02, 0x4a
	.zero		1
	.zero		1


	//----- nvinfo : EIATTR_EXIT_INSTR_OFFSETS
	.align		4
        /*005c*/ 	.byte	0x04, 0x1c
        /*005e*/ 	.short	(.L_57 - .L_56)


	//   ....[0]....
.L_56:
        /*0060*/ 	.word	0x00000030


	//   ....[1]....
        /*0064*/ 	.word	0x000008e0


	//----- nvinfo : EIATTR_CRS_STACK_SIZE
	.align		4
.L_57:
        /*0068*/ 	.byte	0x04, 0x1e
        /*006a*/ 	.short	(.L_59 - .L_58)
.L_58:
        /*006c*/ 	.word	0x00000000


	//----- nvinfo : EIATTR_CBANK_PARAM_SIZE
	.align		4
.L_59:
        /*0070*/ 	.byte	0x03, 0x19
        /*0072*/ 	.short	0x0014


	//----- nvinfo : EIATTR_PARAM_CBANK
	.align		4
        /*0074*/ 	.byte	0x04, 0x0a
        /*0076*/ 	.short	(.L_61 - .L_60)
	.align		4
.L_60:
        /*0078*/ 	.word	index@(.nv.constant0._Z20constantMemoryCapGPUPdiii)
        /*007c*/ 	.short	0x0380
        /*007e*/ 	.short	0x0014


	//----- nvinfo : EIATTR_SW_WAR
	.align		4
.L_61:
        /*0080*/ 	.byte	0x04, 0x36
        /*0082*/ 	.short	(.L_63 - .L_62)
.L_62:
        /*0084*/ 	.word	0x00000008
.L_63:


//--------------------- .nv.info._Z18sharedMemoryCapGPUPKiS0_PKdPdii --------------------------
	.section	.nv.info._Z18sharedMemoryCapGPUPKiS0_PKdPdii,"",@"SHT_CUDA_INFO"
	.sectionflags	@""
	.align	4


	//----- nvinfo : EIATTR_CUDA_API_VERSION
	.align		4
        /*0000*/ 	.byte	0x04, 0x37
        /*0002*/ 	.short	(.L_65 - .L_64)
.L_64:
        /*0004*/ 	.word	0x00000082


	//----- nvinfo : EIATTR_KPARAM_INFO
	.align		4
.L_65:
        /*0008*/ 	.byte	0x04, 0x17
        /*000a*/ 	.short	(.L_67 - .L_66)
.L_66:
        /*000c*/ 	.word	0x00000000
        /*0010*/ 	.short	0x0005
        /*0012*/ 	.short	0x0024
        /*0014*/ 	.byte	0x00, 0xf0, 0x11, 0x00


	//----- nvinfo : EIATTR_KPARAM_INFO
	.align		4
.L_67:
        /*0018*/ 	.byte	0x04, 0x17
        /*001a*/ 	.short	(.L_69 - .L_68)
.L_68:
        /*001c*/ 	.word	0x00000000
        /*0020*/ 	.short	0x0004
        /*0022*/ 	.short	0x0020
        /*0024*/ 	.byte	0x00, 0xf0, 0x11, 0x00


	//----- nvinfo : EIATTR_KPARAM_INFO
	.align		4
.L_69:
        /*0028*/ 	.byte	0x04, 0x17
        /*002a*/ 	.short	(.L_71 - .L_70)
.L_70:
        /*002c*/ 	.word	0x00000000
        /*0030*/ 	.short	0x0003
        /*0032*/ 	.short	0x0018
        /*0034*/ 	.byte	0x00, 0xf5, 0x21, 0x00


	//----- nvinfo : EIATTR_KPARAM_INFO
	.align		4
.L_71:
        /*0038*/ 	.byte	0x04, 0x17
        /*003a*/ 	.short	(.L_73 - .L_72)
.L_72:
        /*003c*/ 	.word	0x00000000
        /*0040*/ 	.short	0x0002
        /*0042*/ 	.short	0x0010
        /*0044*/ 	.byte	0x00, 0xf5, 0x21, 0x00


	//----- nvinfo : EIATTR_KPARAM_INFO
	.align		4
.L_73:
        /*0048*/ 	.byte	0x04, 0x17
        /*004a*/ 	.short	(.L_75 - .L_74)
.L_74:
        /*004c*/ 	.word	0x00000000
        /*0050*/ 	.short	0x0001
        /*0052*/ 	.short	0x0008
        /*0054*/ 	.byte	0x00, 0xf5, 0x21, 0x00


	//----- nvinfo : EIATTR_KPARAM_INFO
	.align		4
.L_75:
        /*0058*/ 	.byte	0x04, 0x17
        /*005a*/ 	.short	(.L_77 - .L_76)
.L_76:
        /*005c*/ 	.word	0x00000000
        /*0060*/ 	.short	0x0000
        /*0062*/ 	.short	0x0000
        /*0064*/ 	.byte	0x00, 0xf5, 0x21, 0x00


	//----- nvinfo : EIATTR_SPARSE_MMA_MASK
	.align		4
.L_77:
        /*0068*/ 	.byte	0x03, 0x50
        /*006a*/ 	.short	0x0000


	//----- nvinfo : EIATTR_MAXREG_COUNT
	.align		4
        /*006c*/ 	.byte	0x03, 0x1b
        /*006e*/ 	.short	0x00ff


	//----- nvinfo : EIATTR_NUM_BARRIERS
	.align		4
        /*0070*/ 	.byte	0x02, 0x4c
        /*0072*/ 	.byte	0x01
	.zero		1


	//----- nvinfo : EIATTR_MERCURY_ISA_VERSION
	.align		4
        /*0074*/ 	.byte	0x03, 0x5f
        /*0076*/ 	.short	0x0101


	//----- nvinfo : EIATTR_VRC_CTA_INIT_COUNT
	.align		4
        /*0078*/ 	.byte	0x02, 0x4a
	.zero		1
	.zero		1


	//----- nvinfo : EIATTR_EXIT_INSTR_OFFSETS
	.align		4
        /*007c*/ 	.byte	0x04, 0x1c
        /*007e*/ 	.short	(.L_79 - .L_78)


	//   ....[0]....
.L_78:
        /*0080*/ 	.word	0x00000a10


	//----- nvinfo : EIATTR_CRS_STACK_SIZE
	.align		4
.L_79:
        /*0084*/ 	.byte	0x04, 0x1e
        /*0086*/ 	.short	(.L_81 - .L_80)
.L_80:
        /*0088*/ 	.word	0x00000000


	//----- nvinfo : EIATTR_CBANK_PARAM_SIZE
	.align		4
.L_81:
        /*008c*/ 	.byte	0x03, 0x19
        /*008e*/ 	.short	0x0028


	//----- nvinfo : EIATTR_PARAM_CBANK
	.align		4
        /*0090*/ 	.byte	0x04, 0x0a
        /*0092*/ 	.short	(.L_83 - .L_82)
	.align		4
.L_82:
        /*0094*/ 	.word	index@(.nv.constant0._Z18sharedMemoryCapGPUPKiS0_PKdPdii)
        /*0098*/ 	.short	0x0380
        /*009a*/ 	.short	0x0028


	//----- nvinfo : EIATTR_SW_WAR
	.align		4
.L_83:
        /*009c*/ 	.byte	0x04, 0x36
        /*009e*/ 	.short	(.L_85 - .L_84)
.L_84:
        /*00a0*/ 	.word	0x00000008
.L_85:


//--------------------- .nv.info._Z17constantMemoryGPUPdi --------------------------
	.section	.nv.info._Z17constantMemoryGPUPdi,"",@"SHT_CUDA_INFO"
	.sectionflags	@""
	.align	4


	//----- nvinfo : EIATTR_CUDA_API_VERSION
	.align		4
        /*0000*/ 	.byte	0x04, 0x37
        /*0002*/ 	.short	(.L_87 - .L_86)
.L_86:
        /*0004*/ 	.word	0x00000082


	//----- nvinfo : EIATTR_KPARAM_INFO
	.align		4
.L_87:
        /*0008*/ 	.byte	0x04, 0x17
        /*000a*/ 	.short	(.L_89 - .L_88)
.L_88:
        /*000c*/ 	.word	0x00000000
        /*0010*/ 	.short	0x0001
        /*0012*/ 	.short	0x0008
        /*0014*/ 	.byte	0x00, 0xf0, 0x11, 0x00


	//----- nvinfo : EIATTR_KPARAM_INFO
	.align		4
.L_89:
        /*0018*/ 	.byte	0x04, 0x17
        /*001a*/ 	.short	(.L_91 - .L_90)
.L_90:
        /*001c*/ 	.word	0x00000000
        /*0020*/ 	.short	0x0000
        /*0022*/ 	.short	0x0000
        /*0024*/ 	.byte	0x00, 0xf5, 0x21, 0x00


	//----- nvinfo : EIATTR_SPARSE_MMA_MASK
	.align		4
.L_91:
        /*0028*/ 	.byte	0x03, 0x50
        /*002a*/ 	.short	0x0000


	//----- nvinfo : EIATTR_MAXREG_COUNT
	.align		4
        /*002c*/ 	.byte	0x03, 0x1b
        /*002e*/ 	.short	0x00ff


	//----- nvinfo : EIATTR_NUM_BARRIERS
	.align		4
        /*0030*/ 	.byte	0x02, 0x4c
        /*0032*/ 	.byte	0x01
	.zero		1


	//----- nvinfo : EIATTR_MERCURY_ISA_VERSION
	.align		4
        /*0034*/ 	.byte	0x03, 0x5f
        /*0036*/ 	.short	0x0101


	//----- nvinfo : EIATTR_VRC_CTA_INIT_COUNT
	.align		4
        /*0038*/ 	.byte	0x02, 0x4a
	.zero		1
	.zero		1


	//----- nvinfo : EIATTR_EXIT_INSTR_OFFSETS
	.align		4
        /*003c*/ 	.byte	0x04, 0x1c
        /*003e*/ 	.short	(.L_93 - .L_92)


	//   ....[0]....
.L_92:
        /*0040*/ 	.word	0x00000030


	//   ....[1]....
        /*0044*/ 	.word	0x000008b0


	//----- nvinfo : EIATTR_CRS_STACK_SIZE
	.align		4
.L_93:
        /*0048*/ 	.byte	0x04, 0x1e
        /*004a*/ 	.short	(.L_95 - .L_94)
.L_94:
        /*004c*/ 	.word	0x00000000


	//----- nvinfo : EIATTR_CBANK_PARAM_SIZE
	.align		4
.L_95:
        /*0050*/ 	.byte	0x03, 0x19
        /*0052*/ 	.short	0x000c


	//----- nvinfo : EIATTR_PARAM_CBANK
	.align		4
        /*0054*/ 	.byte	0x04, 0x0a
        /*0056*/ 	.short	(.L_97 - .L_96)
	.align		4
.L_96:
        /*0058*/ 	.word	index@(.nv.constant0._Z17constantMemoryGPUPdi)
        /*005c*/ 	.short	0x0380
        /*005e*/ 	.short	0x000c


	//----- nvinfo : EIATTR_SW_WAR
	.align		4
.L_97:
        /*0060*/ 	.byte	0x04, 0x36
        /*0062*/ 	.short	(.L_99 - .L_98)
.L_98:
        /*0064*/ 	.word	0x00000008
.L_99:


//--------------------- .nv.info._Z15sharedMemoryGPUPKiS0_PKdPdi --------------------------
	.section	.nv.info._Z15sharedMemoryGPUPKiS0_PKdPdi,"",@"SHT_CUDA_INFO"
	.sectionflags	@""
	.align	4


	//----- nvinfo : EIATTR_CUDA_API_VERSION
	.align		4
        /*0000*/ 	.byte	0x04, 0x37
        /*0002*/ 	.short	(.L_101 - .L_100)
.L_100:
        /*0004*/ 	.word	0x00000082


	//----- nvinfo : EIATTR_KPARAM_INFO
	.align		4
.L_101:
        /*0008*/ 	.byte	0x04, 0x17
        /*000a*/ 	.short	(.L_103 - .L_102)
.L_102:
        /*000c*/ 	.word	0x00000000
        /*0010*/ 	.short	0x0004
        /*0012*/ 	.short	0x0020
        /*0014*/ 	.byte	0x00, 0xf0, 0x11, 0x00


	//----- nvinfo : EIATTR_KPARAM_INFO
	.align		4
.L_103:
        /*0018*/ 	.byte	0x04, 0x17
        /*001a*/ 	.short	(.L_105 - .L_104)
.L_104:
        /*001c*/ 	.word	0x00000000
        /*0020*/ 	.short	0x0003
        /*0022*/ 	.short	0x0018
        /*0024*/ 	.byte	0x00, 0xf5, 0x21, 0x00


	//----- nvinfo : EIATTR_KPARAM_INFO
	.align		4
.L_105:
        /*0028*/ 	.byte	0x04, 0x17
        /*002a*/ 	.short	(.L_107 - .L_106)
.L_106:
        /*002c*/ 	.word	0x00000000
        /*0030*/ 	.short	0x0002
        /*0032*/ 	.short	0x0010
        /*0034*/ 	.byte	0x00, 0xf5, 0x21, 0x00


	//----- nvinfo : EIATTR_KPARAM_INFO
	.align		4
.L_107:
        /*0038*/ 	.byte	0x04, 0x17
        /*003a*/ 	.short	(.L_109 - .L_108)
.L_108:
        /*003c*/ 	.word	0x00000000
        /*0040*/ 	.short	0x0001
        /*0042*/ 	.short	0x0008
        /*0044*/ 	.byte	0x00, 0xf5, 0x21, 0x00


	//----- nvinfo : EIATTR_KPARAM_INFO
	.align		4
.L_109:
        /*0048*/ 	.byte	0x04, 0x17
        /*004a*/ 	.short	(.L_111 - .L_110)
.L_110:
        /*004c*/ 	.word	0x00000000
        /*0050*/ 	.short	0x0000
        /*0052*/ 	.short	0x0000
        /*0054*/ 	.byte	0x00, 0xf5, 0x21, 0x00


	//----- nvinfo : EIATTR_SPARSE_MMA_MASK
	.align		4
.L_111:
        /*0058*/ 	.byte	0x03, 0x50
        /*005a*/ 	.short	0x0000


	//----- nvinfo : EIATTR_MAXREG_COUNT
	.align		4
        /*005c*/ 	.byte	0x03, 0x1b
        /*005e*/ 	.short	0x00ff


	//----- nvinfo : EIATTR_NUM_BARRIERS
	.align		4
        /*0060*/ 	.byte	0x02, 0x4c
        /*0062*/ 	.byte	0x01
	.zero		1


	//----- nvinfo : EIATTR_MERCURY_ISA_VERSION
	.align		4
        /*0064*/ 	.byte	0x03, 0x5f
        /*0066*/ 	.short	0x0101


	//----- nvinfo : EIATTR_VRC_CTA_INIT_COUNT
	.align		4
        /*0068*/ 	.byte	0x02, 0x4a
	.zero		1
	.zero		1


	//----- nvinfo : EIATTR_EXIT_INSTR_OFFSETS
	.align		4
        /*006c*/ 	.byte	0x04, 0x1c
        /*006e*/ 	.short	(.L_113 - .L_112)


	//   ....[0]....
.L_112:
        /*0070*/ 	.word	0x00000030


	//   ....[1]....
        /*0074*/ 	.word	0x00000a00


	//----- nvinfo : EIATTR_CRS_STACK_SIZE
	.align		4
.L_113:
        /*0078*/ 	.byte	0x04, 0x1e
        /*007a*/ 	.short	(.L_115 - .L_114)
.L_114:
        /*007c*/ 	.word	0x00000000


	//----- nvinfo : EIATTR_CBANK_PARAM_SIZE
	.align		4
.L_115:
        /*0080*/ 	.byte	0x03, 0x19
        /*0082*/ 	.short	0x0024


	//----- nvinfo : EIATTR_PARAM_CBANK
	.align		4
        /*0084*/ 	.byte	0x04, 0x0a
        /*0086*/ 	.short	(.L_117 - .L_116)
	.align		4
.L_116:
        /*0088*/ 	.word	index@(.nv.constant0._Z15sharedMemoryGPUPKiS0_PKdPdi)
        /*008c*/ 	.short	0x0380
        /*008e*/ 	.short	0x0024


	//----- nvinfo : EIATTR_SW_WAR
	.align		4
.L_117:
        /*0090*/ 	.byte	0x04, 0x36
        /*0092*/ 	.short	(.L_119 - .L_118)
.L_118:
        /*0094*/ 	.word	0x00000008
.L_119:


//--------------------- .nv.info._Z15globalMemoryGPUPKiS0_PKdPdi --------------------------
	.section	.nv.info._Z15globalMemoryGPUPKiS0_PKdPdi,"",@"SHT_CUDA_INFO"
	.sectionflags	@""
	.align	4


	//----- nvinfo : EIATTR_CUDA_API_VERSION
	.align		4
        /*0000*/ 	.byte	0x04, 0x37
        /*0002*/ 	.short	(.L_121 - .L_120)
.L_120:
        /*0004*/ 	.word	0x00000082


	//----- nvinfo : EIATTR_KPARAM_INFO
	.align		4
.L_121:
        /*0008*/ 	.byte	0x04, 0x17
        /*000a*/ 	.short	(.L_123 - .L_122)
.L_122:
        /*000c*/ 	.word	0x00000000
        /*0010*/ 	.short	0x0004
        /*0012*/ 	.short	0x0020
        /*0014*/ 	.byte	0x00, 0xf0, 0x11, 0x00


	//----- nvinfo : EIATTR_KPARAM_INFO
	.align		4
.L_123:
        /*0018*/ 	.byte	0x04, 0x17
        /*001a*/ 	.short	(.L_125 - .L_124)
.L_124:
        /*001c*/ 	.word	0x00000000
        /*0020*/ 	.short	0x0003
        /*0022*/ 	.short	0x0018
        /*0024*/ 	.byte	0x00, 0xf5, 0x21, 0x00


	//----- nvinfo : EIATTR_KPARAM_INFO
	.align		4
.L_125:
        /*0028*/ 	.byte	0x04, 0x17
        /*002a*/ 	.short	(.L_127 - .L_126)
.L_126:
        /*002c*/ 	.word	0x00000000
        /*0030*/ 	.short	0x0002
        /*0032*/ 	.short	0x0010
        /*0034*/ 	.byte	0x00, 0xf5, 0x21, 0x00


	//----- nvinfo : EIATTR_KPARAM_INFO
	.align		4
.L_127:
        /*0038*/ 	.byte	0x04, 0x17
        /*003a*/ 	.short	(.L_129 - .L_128)
.L_128:
        /*003c*/ 	.word	0x00000000
        /*0040*/ 	.short	0x0001
        /*0042*/ 	.short	0x0008
        /*0044*/ 	.byte	0x00, 0xf5, 0x21, 0x00


	//----- nvinfo : EIATTR_KPARAM_INFO
	.align		4
.L_129:
        /*0048*/ 	.byte	0x04, 0x17
        /*004a*/ 	.short	(.L_131 - .L_130)
.L_130:
        /*004c*/ 	.word	0x00000000
        /*0050*/ 	.short	0x0000
        /*0052*/ 	.short	0x0000
        /*0054*/ 	.byte	0x00, 0xf5, 0x21, 0x00


	//----- nvinfo : EIATTR_SPARSE_MMA_MASK
	.align		4
.L_131:
        /*0058*/ 	.byte	0x03, 0x50
        /*005a*/ 	.short	0x0000


	//----- nvinfo : EIATTR_MAXREG_COUNT
	.align		4
        /*005c*/ 	.byte	0x03, 0x1b
        /*005e*/ 	.short	0x00ff


	//----- nvinfo : EIATTR_MERCURY_ISA_VERSION
	.align		4
        /*0060*/ 	.byte	0x03, 0x5f
        /*0062*/ 	.short	0x0101


	//----- nvinfo : EIATTR_VRC_CTA_INIT_COUNT
	.align		4
        /*0064*/ 	.byte	0x02, 0x4a
	.zero		1
	.zero		1


	//----- nvinfo : EIATTR_EXIT_INSTR_OFFSETS
	.align		4
        /*0068*/ 	.byte	0x04, 0x1c
        /*006a*/ 	.short	(.L_133 - .L_132)


	//   ....[0]....
.L_132:
        /*006c*/ 	.word	0x00000030


	//   ....[1]....
        /*0070*/ 	.word	0x00000970


	//----- nvinfo : EIATTR_CRS_STACK_SIZE
	.align		4
.L_133:
        /*0074*/ 	.byte	0x04, 0x1e
        /*0076*/ 	.short	(.L_135 - .L_134)
.L_134:
        /*0078*/ 	.word	0x00000000


	//----- nvinfo : EIATTR_CBANK_PARAM_SIZE
	.align		4
.L_135:
        /*007c*/ 	.byte	0x03, 0x19
        /*007e*/ 	.short	0x0024


	//----- nvinfo : EIATTR_PARAM_CBANK
	.align		4
        /*0080*/ 	.byte	0x04, 0x0a
        /*0082*/ 	.short	(.L_137 - .L_136)
	.align		4
.L_136:
        /*0084*/ 	.word	index@(.nv.constant0._Z15globalMemoryGPUPKiS0_PKdPdi)
        /*0088*/ 	.short	0x0380
        /*008a*/ 	.short	0x0024


	//----- nvinfo : EIATTR_SW_WAR
	.align		4
.L_137:
        /*008c*/ 	.byte	0x04, 0x36
        /*008e*/ 	.short	(.L_139 - .L_138)
.L_138:
        /*0090*/ 	.word	0x00000008
.L_139:


//--------------------- .nv.callgraph             --------------------------
	.section	.nv.callgraph,"",@"SHT_CUDA_CALLGRAPH"
	.align	4
	.sectionentsize	8
	.align		4
        /*0000*/ 	.word	0x00000000
	.align		4
        /*0004*/ 	.word	0xffffffff
	.align		4
        /*0008*/ 	.word	0x00000000
	.align		4
        /*000c*/ 	.word	0xfffffffe
	.align		4
        /*0010*/ 	.word	0x00000000
	.align		4
        /*0014*/ 	.word	0xfffffffd
	.align		4
        /*0018*/ 	.word	0x00000000
	.align		4
        /*001c*/ 	.word	0xfffffffc


//--------------------- .nv.constant3             --------------------------
	.section	.nv.constant3,"a",@progbits
	.align	8
.nv.constant3:
	.type		constantA,@object
	.size		constantA,(constantB - constantA)
constantA:
	.zero		2048
	.type		constantB,@object
	.size		constantB,(constantC - constantB)
constantB:
	.zero		2048
	.type		constantC,@object
	.size		constantC,(constantBigA - constantC)
constantC:
	.zero		4096
	.type		constantBigA,@object
	.size		constantBigA,(constantBigB - constantBigA)
constantBigA:
	.zero		4096
	.type		constantBigB,@object
	.size		constantBigB,(constantBigC - constantBigB)
constantBigB:
	.zero		4096
	.type		constantBigC,@object
	.size		constantBigC,(.L_5 - constantBigC)
constantBigC:
	.zero		8192
.L_5:


//--------------------- .text._Z20constantMemoryCapGPUPdiii --------------------------
	.section	.text._Z20constantMemoryCapGPUPdiii,"ax",@progbits
	.align	128
        .global         _Z20constantMemoryCapGPUPdiii
        .type           _Z20constantMemoryCapGPUPdiii,@function
        .size           _Z20constantMemoryCapGPUPdiii,(.L_x_82 - _Z20constantMemoryCapGPUPdiii)
        .other          _Z20constantMemoryCapGPUPdiii,@"STO_CUDA_ENTRY STV_DEFAULT"
_Z20constantMemoryCapGPUPdiii:
.text._Z20constantMemoryCapGPUPdiii:
[----:B------:R-:W-:Y:S08]  /*0000*/  LDC R1, c[0x0][0x37c] ;  /* 0x0000df00ff017b82 */ /* 0x000ff00000000800 */
[----:B------:R-:W0:Y:S02]  /*0010*/  LDC R0, c[0x0][0x38c] ;  /* 0x0000e300ff007b82 */ /* 0x000e240000000800 */
[----:B0-----:R-:W-:-:S13]  /*0020*/  ISETP.GE.AND P0, PT, R0, 0x1, PT ;  /* 0x000000010000780c */ /* 0x001fda0003f06270 */
[----:B------:R-:W-:Y:S05]  /*0030*/  @!P0 EXIT ;  /* 0x000000000000894d */ /* 0x000fea0003800000 */
[----:B------:R-:W0:Y:S01]  /*0040*/  S2R R2, SR_CTAID.X ;  /* 0x0000000000027919 */ /* 0x000e220000002500 */
[----:B------:R-:W0:Y:S01]  /*0050*/  LDCU UR5, c[0x0][0x360] ;  /* 0x00006c00ff0577ac */ /* 0x000e220008000800 */
[----:B------:R-:W1:Y:S01]  /*0060*/  S2UR UR6, SR_CgaCtaId ;  /* 0x00000000000679c3 */ /* 0x000e620000008800 */
[----:B------:R-:W0:Y:S01]  /*0070*/  S2R R3, SR_TID.X ;  /* 0x0000000000037919 */ /* 0x000e220000002100 */
[----:B------:R-:W-:Y:S01]  /*0080*/  UMOV UR4, 0x400 ;  /* 0x0000040000047882 */ /* 0x000fe20000000000 */
[----:B------:R-:W2:Y:S01]  /*0090*/  LDCU.64 UR8, c[0x0][0x358] ;  /* 0x00006b00ff0877ac */ /* 0x000ea20008000a00 */
[----:B-1----:R-:W-:-:S03]  /*00a0*/  ULEA UR6, UR6, UR4, 0x18 ;  /* 0x0000000406067291 */ /* 0x002fc6000f8ec0ff */
[----:B------:R-:W-:Y:S01]  /*00b0*/  UMOV UR4, URZ ;  /* 0x000000ff00047c82 */ /* 0x000fe20008000000 */
[----:B0-----:R-:W-:-:S05]  /*00c0*/  IMAD R2, R2, UR5, R3 ;  /* 0x0000000502027c24 */ /* 0x001fca000f8e0203 */
[----:B--2---:R-:W-:-:S07]  /*00d0*/  LOP3.LUT R2, R2, 0xff, RZ, 0xc0, !PT ;  /* 0x000000ff02027812 */ /* 0x004fce00078ec0ff */
.L_x_9:
[----:B0-----:R-:W0:Y:S08]  /*00e0*/  LDC R9, c[0x0][0x38c] ;  /* 0x0000e300ff097b82 */ /* 0x001e300000000800 */
[----:B------:R-:W1:Y:S08]  /*00f0*/  LDC R0, c[0x0][0x390] ;  /* 0x0000e400ff007b82 */ /* 0x000e700000000800 */
[----:B------:R-:W2:Y:S01]  /*0100*/  LDC.64 R16, c[0x0][0x380] ;  /* 0x0000e000ff107b82 */ /* 0x000ea20000000a00 */
[----:B0-----:R-:W-:-:S04]  /*0110*/  IMAD R3, R2, R9, UR4 ;  /* 0x0000000402037e24 */ /* 0x001fc8000f8e0209 */
[----:B-1----:R-:W-:-:S04]  /*0120*/  IMAD R5, R0, 0x400, R3 ;  /* 0x0000040000057824 */ /* 0x002fc800078e0203 */
[----:B--2---:R-:W-:-:S05]  /*0130*/  IMAD.WIDE R16, R5, 0x8, R16 ;  /* 0x0000000805107825 */ /* 0x004fca00078e0210 */
[----:B------:R-:W2:Y:S01]  /*0140*/  LDG.E.64 R4, desc[UR8][R16.64] ;  /* 0x0000000810047981 */ /* 0x000ea2000c1e1b00 */
[----:B------:R-:W-:Y:S01]  /*0150*/  UMOV UR5, 0x4000 ;  /* 0x0000400000057882 */ /* 0x000fe20000000000 */
[C---:B------:R-:W-:Y:S01]  /*0160*/  IMAD.SHL.U32 R0, R3.reuse, 0x4, RZ ;  /* 0x0000000403007824 */ /* 0x040fe200078e00ff */
[C---:B------:R-:W-:Y:S01]  /*0170*/  LEA R14, R3.reuse, UR5, 0x3 ;  /* 0x00000005030e7c11 */ /* 0x040fe2000f8e18ff */
[----:B------:R-:W-:Y:S01]  /*0180*/  UIADD3 UR4, UPT, UPT, UR4, 0x1, URZ ;  /* 0x0000000104047890 */ /* 0x000fe2000fffe0ff */
[----:B------:R-:W-:Y:S01]  /*0190*/  LEA R3, R3, UR6, 0x3 ;  /* 0x0000000603037c11 */ /* 0x000fe2000f8e18ff */
[----:B------:R-:W0:Y:S01]  /*01a0*/  LDC R12, c[0x3][R0+0x2000] ;  /* 0x00c80000000c7b82 */ /* 0x000e220000000800 */
[----:B------:R-:W-:-:S03]  /*01b0*/  UMOV UR5, URZ ;  /* 0x000000ff00057c82 */ /* 0x000fc60008000000 */
[----:B------:R-:W-:-:S04]  /*01c0*/  ISETP.NE.AND P1, PT, R9, UR4, PT ;  /* 0x0000000409007c0c */ /* 0x000fc8000bf25270 */
[----:B------:R-:W1:Y:S08]  /*01d0*/  LDC R10, c[0x3][R0+0x3000] ;  /* 0x00cc0000000a7b82 */ /* 0x000e700000000800 */
[----:B------:R-:W3:Y:S01]  /*01e0*/  LDC.64 R14, c[0x3][R14] ;  /* 0x00c000000e0e7b82 */ /* 0x000ee20000000a00 */
[----:B0-----:R-:W0:Y:S08]  /*01f0*/  I2F.F64 R12, R12 ;  /* 0x0000000c000c7312 */ /* 0x001e300000201c00 */
[----:B-1----:R-:W1:Y:S01]  /*0200*/  I2F.F64 R10, R10 ;  /* 0x0000000a000a7312 */ /* 0x002e620000201c00 */
[----:B--2---:R2:W-:Y:S01]  /*0210*/  STS.64 [R3], R4 ;  /* 0x0000000403007388 */ /* 0x0045e20000000a00 */
[----:B------:R-:W-:Y:S06]  /*0220*/  BAR.SYNC.DEFER_BLOCKING 0x0 ;  /* 0x0000000000007b1d */ /* 0x000fec0000010000 */
[----:B01-3--:R2:W4:Y:S02]  /*0230*/  LDS.64 R6, [R3] ;  /* 0x0000000003067984 */ /* 0x00b5240000000a00 */
.L_x_8:
[----:B--2---:R-:W0:Y:S01]  /*0240*/  MUFU.RCP64H R5, R15 ;  /* 0x0000000f00057308 */ /* 0x004e220000001800 */
[----:B------:R-:W-:Y:S01]  /*0250*/  IMAD.MOV.U32 R4, RZ, RZ, 0x1 ;  /* 0x00000001ff047424 */ /* 0x000fe200078e00ff */
[----:B----4-:R-:W-:Y:S01]  /*0260*/  DADD R6, R10, R6 ;  /* 0x000000000a067229 */ /* 0x010fe20000000006 */
[----:B------:R-:W-:Y:S01]  /*0270*/  UIADD3 UR5, UPT, UPT, UR5, 0x4, URZ ;  /* 0x0000000405057890 */ /* 0x000fe2000fffe0ff */
[----:B------:R-:W-:Y:S03]  /*0280*/  BSSY.RECONVERGENT B0, `(.L_x_0) ;  /* 0x0000015000007945 */ /* 0x000fe60003800200 */
[----:B------:R-:W-:-:S03]  /*0290*/  UISETP.NE.AND UP0, UPT, UR5, 0x1a4, UPT ;  /* 0x000001a40500788c */ /* 0x000fc6000bf05270 */
[----:B------:R-:W-:Y:S02]  /*02a0*/  DMUL R6, R12, R6 ;  /* 0x000000060c067228 */ /* 0x000fe40000000000 */
[----:B0-----:R-:W-:-:S08]  /*02b0*/  DFMA R8, -R14, R4, 1 ;  /* 0x3ff000000e08742b */ /* 0x001fd00000000104 */
[----:B------:R-:W-:Y:S01]  /*02c0*/  FSETP.GEU.AND P2, PT, |R7|, 6.5827683646048100446e-37, PT ;  /* 0x036000000700780b */ /* 0x000fe20003f4e200 */
[----:B------:R-:W-:-:S08]  /*02d0*/  DFMA R8, R8, R8, R8 ;  /* 0x000000080808722b */ /* 0x000fd00000000008 */
[----:B------:R-:W-:-:S08]  /*02e0*/  DFMA R8, R4, R8, R4 ;  /* 0x000000080408722b */ /* 0x000fd00000000004 */
[----:B------:R-:W-:-:S08]  /*02f0*/  DFMA R4, -R14, R8, 1 ;  /* 0x3ff000000e04742b */ /* 0x000fd00000000108 */
[----:B------:R-:W-:-:S08]  /*0300*/  DFMA R4, R8, R4, R8 ;  /* 0x000000040804722b */ /* 0x000fd00000000008 */
[----:B------:R-:W-:-:S08]  /*0310*/  DMUL R8, R6, R4 ;  /* 0x0000000406087228 */ /* 0x000fd00000000000 */
[----:B------:R-:W-:-:S08]  /*0320*/  DFMA R18, -R14, R8, R6 ;  /* 0x000000080e12722b */ /* 0x000fd00000000106 */
[----:B------:R-:W-:-:S10]  /*0330*/  DFMA R4, R4, R18, R8 ;  /* 0x000000120404722b */ /* 0x000fd40000000008 */
[----:B------:R-:W-:-:S05]  /*0340*/  FFMA R0, RZ, R15, R5 ;  /* 0x0000000fff007223 */ /* 0x000fca0000000005 */
[----:B------:R-:W-:-:S13]  /*0350*/  FSETP.GT.AND P0, PT, |R0|, 1.469367938527859385e-39, PT ;  /* 0x001000000000780b */ /* 0x000fda0003f04200 */
[----:B------:R-:W-:Y:S05]  /*0360*/  @P0 BRA P2, `(.L_x_1) ;  /* 0x0000000000180947 */ /* 0x000fea0001000000 */
[----:B------:R-:W-:Y:S01]  /*0370*/  IMAD.MOV.U32 R4, RZ, RZ, R14 ;  /* 0x000000ffff047224 */ /* 0x000fe200078e000e */
[----:B------:R-:W-:Y:S01]  /*0380*/  MOV R0, 0x3b0 ;  /* 0x000003b000007802 */ /* 0x000fe20000000f00 */
[----:B------:R-:W-:-:S07]  /*0390*/  IMAD.MOV.U32 R5, RZ, RZ, R15 ;  /* 0x000000ffff057224 */ /* 0x000fce00078e000f */
[----:B------:R-:W-:Y:S05]  /*03a0*/  CALL.REL.NOINC `($__internal_0_$__cuda_sm20_div_rn_f64_full) ;  /* 0x0000000400507944 */ /* 0x000fea0003c00000 */
[----:B------:R-:W-:Y:S02]  /*03b0*/  IMAD.MOV.U32 R4, RZ, RZ, R20 ;  /* 0x000000ffff047224 */ /* 0x000fe400078e0014 */
[----:B------:R-:W-:-:S07]  /*03c0*/  IMAD.MOV.U32 R5, RZ, RZ, R21 ;  /* 0x000000ffff057224 */ /* 0x000fce00078e0015 */
.L_x_1:
[----:B------:R-:W-:Y:S05]  /*03d0*/  BSYNC.RECONVERGENT B0 ;  /* 0x0000000000007941 */ /* 0x000fea0003800200 */
.L_x_0:
[----:B------:R-:W0:Y:S01]  /*03e0*/  MUFU.RCP64H R7, R15 ;  /* 0x0000000f00077308 */ /* 0x000e220000001800 */
[----:B------:R-:W-:Y:S01]  /*03f0*/  IMAD.MOV.U32 R6, RZ, RZ, 0x1 ;  /* 0x00000001ff067424 */ /* 0x000fe200078e00ff */
[----:B------:R-:W-:Y:S05]  /*0400*/  BSSY.RECONVERGENT B0, `(.L_x_2) ;  /* 0x0000015000007945 */ /* 0x000fea0003800200 */
[----:B0-----:R-:W-:-:S08]  /*0410*/  DFMA R8, -R14, R6, 1 ;  /* 0x3ff000000e08742b */ /* 0x001fd00000000106 */
[----:B------:R-:W-:-:S08]  /*0420*/  DFMA R8, R8, R8, R8 ;  /* 0x000000080808722b */ /* 0x000fd00000000008 */
[----:B------:R-:W-:Y:S02]  /*0430*/  DFMA R8, R6, R8, R6 ;  /* 0x000000080608722b */ /* 0x000fe40000000006 */
[----:B------:R-:W-:-:S06]  /*0440*/  DADD R6, R10, R4 ;  /* 0x000000000a067229 */ /* 0x000fcc0000000004 */
[----:B------:R-:W-:Y:S02]  /*0450*/  DFMA R4, -R14, R8, 1 ;  /* 0x3ff000000e04742b */ /* 0x000fe40000000108 */
[----:B------:R-:W-:-:S06]  /*0460*/  DMUL R6, R12, R6 ;  /* 0x000000060c067228 */ /* 0x000fcc0000000000 */
[----:B------:R-:W-:-:S04]  /*0470*/  DFMA R18, R8, R4, R8 ;  /* 0x000000040812722b */ /* 0x000fc80000000008 */
[----:B------:R-:W-:-:S04]  /*0480*/  FSETP.GEU.AND P2, PT, |R7|, 6.5827683646048100446e-37, PT ;  /* 0x036000000700780b */ /* 0x000fc80003f4e200 */
        /* <DEDUP_REMOVED lines=12> */
.L_x_3:
[----:B------:R-:W-:Y:S05]  /*0550*/  BSYNC.RECONVERGENT B0 ;  /* 0x0000000000007941 */ /* 0x000fea0003800200 */
.L_x_2:
        /* <DEDUP_REMOVED lines=23> */
.L_x_5:
[----:B------:R-:W-:Y:S05]  /*06d0*/  BSYNC.RECONVERGENT B0 ;  /* 0x0000000000007941 */ /* 0x000fea0003800200 */
.L_x_4:
        /* <DEDUP_REMOVED lines=23> */
.L_x_7:
[----:B------:R-:W-:Y:S05]  /*0850*/  BSYNC.RECONVERGENT B0 ;  /* 0x0000000000007941 */ /* 0x000fea0003800200 */
.L_x_6:
[----:B------:R-:W-:Y:S02]  /*0860*/  IMAD.MOV.U32 R6, RZ, RZ, R4 ;  /* 0x000000ffff067224 */ /* 0x000fe400078e0004 */
[----:B------:R-:W-:Y:S01]  /*0870*/  IMAD.MOV.U32 R7, RZ, RZ, R5 ;  /* 0x000000ffff077224 */ /* 0x000fe200078e0005 */
[----:B------:R-:W-:Y:S06]  /*0880*/  BRA.U UP0, `(.L_x_8) ;  /* 0xfffffff9006c7547 */ /* 0x000fec000b83ffff */
[----:B------:R-:W-:Y:S01]  /*0890*/  STS.64 [R3], R6 ;  /* 0x0000000603007388 */ /* 0x000fe20000000a00 */
[----:B------:R-:W-:Y:S06]  /*08a0*/  BAR.SYNC.DEFER_BLOCKING 0x0 ;  /* 0x0000000000007b1d */ /* 0x000fec0000010000 */
[----:B------:R-:W0:Y:S04]  /*08b0*/  LDS.64 R4, [R3] ;  /* 0x0000000003047984 */ /* 0x000e280000000a00 */
[----:B0-----:R0:W-:Y:S01]  /*08c0*/  STG.E.64 desc[UR8][R16.64], R4 ;  /* 0x0000000410007986 */ /* 0x0011e2000c101b08 */
[----:B------:R-:W-:Y:S05]  /*08d0*/  @P1 BRA `(.L_x_9) ;  /* 0xfffffff800001947 */ /* 0x000fea000383ffff */
[----:B------:R-:W-:Y:S05]  /*08e0*/  EXIT ;  /* 0x000000000000794d */ /* 0x000fea0003800000 */
        .weak           $__internal_0_$__cuda_sm20_div_rn_f64_full
        .type           $__internal_0_$__cuda_sm20_div_rn_f64_full,@function
        .size           $__internal_0_$__cuda_sm20_div_rn_f64_full,(.L_x_82 - $__internal_0_$__cuda_sm20_div_rn_f64_full)
$__internal_0_$__cuda_sm20_div_rn_f64_full:
[----:B------:R-:W-:Y:S01]  /*08f0*/  IMAD.MOV.U32 R9, RZ, RZ, R7 ;  /* 0x000000ffff097224 */ /* 0x000fe200078e0007 */
[C---:B------:R-:W-:Y:S01]  /*0900*/  FSETP.GEU.AND P0, PT, |R5|.reuse, 1.469367938527859385e-39, PT ;  /* 0x001000000500780b */ /* 0x040fe20003f0e200 */
[----:B------:R-:W-:Y:S01]  /*0910*/  IMAD.MOV.U32 R8, RZ, RZ, R6 ;  /* 0x000000ffff087224 */ /* 0x000fe200078e0006 */
[----:B------:R-:W-:Y:S01]  /*0920*/  LOP3.LUT R6, R5, 0x800fffff, RZ, 0xc0, !PT ;  /* 0x800fffff05067812 */ /* 0x000fe200078ec0ff */
[----:B------:R-:W-:Y:S01]  /*0930*/  IMAD.MOV.U32 R27, RZ, RZ, 0x1ca00000 ;  /* 0x1ca00000ff1b7424 */ /* 0x000fe200078e00ff */
[C---:B------:R-:W-:Y:S01]  /*0940*/  FSETP.GEU.AND P3, PT, |R9|.reuse, 1.469367938527859385e-39, PT ;  /* 0x001000000900780b */ /* 0x040fe20003f6e200 */
[----:B------:R-:W-:Y:S01]  /*0950*/  IMAD.MOV.U32 R18, RZ, RZ, R8 ;  /* 0x000000ffff127224 */ /* 0x000fe200078e0008 */
[----:B------:R-:W-:Y:S01]  /*0960*/  LOP3.LUT R7, R6, 0x3ff00000, RZ, 0xfc, !PT ;  /* 0x3ff0000006077812 */ /* 0x000fe200078efcff */
[----:B------:R-:W-:Y:S01]  /*0970*/  IMAD.MOV.U32 R6, RZ, RZ, R4 ;  /* 0x000000ffff067224 */ /* 0x000fe200078e0004 */
[----:B------:R-:W-:Y:S01]  /*0980*/  LOP3.LUT R26, R9, 0x7ff00000, RZ, 0xc0, !PT ;  /* 0x7ff00000091a7812 */ /* 0x000fe200078ec0ff */
[----:B------:R-:W-:Y:S01]  /*0990*/  IMAD.MOV.U32 R20, RZ, RZ, 0x1 ;  /* 0x00000001ff147424 */ /* 0x000fe200078e00ff */
[----:B------:R-:W-:Y:S01]  /*09a0*/  LOP3.LUT R29, R5, 0x7ff00000, RZ, 0xc0, !PT ;  /* 0x7ff00000051d7812 */ /* 0x000fe200078ec0ff */
[----:B------:R-:W-:Y:S02]  /*09b0*/  BSSY.RECONVERGENT B1, `(.L_x_10) ;  /* 0x000004d000017945 */ /* 0x000fe40003800200 */
[----:B------:R-:W-:Y:S01]  /*09c0*/  @!P0 DMUL R6, R4, 8.98846567431157953865e+307 ;  /* 0x7fe0000004068828 */ /* 0x000fe20000000000 */
[----:B------:R-:W-:-:S03]  /*09d0*/  ISETP.GE.U32.AND P2, PT, R26, R29, PT ;  /* 0x0000001d1a00720c */ /* 0x000fc60003f46070 */
[----:B------:R-:W-:Y:S01]  /*09e0*/  @!P3 LOP3.LUT R19, R5, 0x7ff00000, RZ, 0xc0, !PT ;  /* 0x7ff000000513b812 */ /* 0x000fe200078ec0ff */
[----:B------:R-:W-:Y:S01]  /*09f0*/  @!P3 IMAD.MOV.U32 R22, RZ, RZ, RZ ;  /* 0x000000ffff16b224 */ /* 0x000fe200078e00ff */
[----:B------:R-:W0:Y:S02]  /*0a00*/  MUFU.RCP64H R21, R7 ;  /* 0x0000000700157308 */ /* 0x000e240000001800 */
[----:B------:R-:W-:Y:S02]  /*0a10*/  @!P3 ISETP.GE.U32.AND P4, PT, R26, R19, PT ;  /* 0x000000131a00b20c */ /* 0x000fe40003f86070 */
[C---:B------:R-:W-:Y:S02]  /*0a20*/  SEL R19, R27.reuse, 0x63400000, !P2 ;  /* 0x634000001b137807 */ /* 0x040fe40005000000 */
[----:B------:R-:W-:Y:S02]  /*0a30*/  @!P3 SEL R23, R27, 0x63400000, !P4 ;  /* 0x634000001b17b807 */ /* 0x000fe40006000000 */
[----:B------:R-:W-:-:S02]  /*0a40*/  LOP3.LUT R19, R19, 0x800fffff, R9, 0xf8, !PT ;  /* 0x800fffff13137812 */ /* 0x000fc400078ef809 */
[----:B------:R-:W-:Y:S02]  /*0a50*/  @!P3 LOP3.LUT R23, R23, 0x80000000, R9, 0xf8, !PT ;  /* 0x800000001717b812 */ /* 0x000fe400078ef809 */
[----:B------:R-:W-:Y:S02]  /*0a60*/  @!P0 LOP3.LUT R29, R7, 0x7ff00000, RZ, 0xc0, !PT ;  /* 0x7ff00000071d8812 */ /* 0x000fe400078ec0ff */
[----:B------:R-:W-:-:S06]  /*0a70*/  @!P3 LOP3.LUT R23, R23, 0x100000, RZ, 0xfc, !PT ;  /* 0x001000001717b812 */ /* 0x000fcc00078efcff */
[----:B------:R-:W-:Y:S02]  /*0a80*/  @!P3 DFMA R18, R18, 2, -R22 ;  /* 0x400000001212b82b */ /* 0x000fe40000000816 */
[----:B0-----:R-:W-:-:S08]  /*0a90*/  DFMA R22, R20, -R6, 1 ;  /* 0x3ff000001416742b */ /* 0x001fd00000000806 */
[----:B------:R-:W-:-:S08]  /*0aa0*/  DFMA R22, R22, R22, R22 ;  /* 0x000000161616722b */ /* 0x000fd00000000016 */
[----:B------:R-:W-:-:S08]  /*0ab0*/  DFMA R22, R20, R22, R20 ;  /* 0x000000161416722b */ /* 0x000fd00000000014 */
[----:B------:R-:W-:-:S08]  /*0ac0*/  DFMA R20, R22, -R6, 1 ;  /* 0x3ff000001614742b */ /* 0x000fd00000000806 */
[----:B------:R-:W-:-:S08]  /*0ad0*/  DFMA R20, R22, R20, R22 ;  /* 0x000000141614722b */ /* 0x000fd00000000016 */
[----:B------:R-:W-:-:S08]  /*0ae0*/  DMUL R22, R20, R18 ;  /* 0x0000001214167228 */ /* 0x000fd00000000000 */
[----:B------:R-:W-:-:S08]  /*0af0*/  DFMA R24, R22, -R6, R18 ;  /* 0x800000061618722b */ /* 0x000fd00000000012 */
[----:B------:R-:W-:Y:S01]  /*0b00*/  DFMA R24, R20, R24, R22 ;  /* 0x000000181418722b */ /* 0x000fe20000000016 */
[----:B------:R-:W-:Y:S01]  /*0b10*/  IMAD.MOV.U32 R22, RZ, RZ, R26 ;  /* 0x000000ffff167224 */ /* 0x000fe200078e001a */
[----:B------:R-:W-:-:S05]  /*0b20*/  @!P3 LOP3.LUT R22, R19, 0x7ff00000, RZ, 0xc0, !PT ;  /* 0x7ff000001316b812 */ /* 0x000fca00078ec0ff */
[----:B------:R-:W-:-:S05]  /*0b30*/  VIADD R20, R22, 0xffffffff ;  /* 0xffffffff16147836 */ /* 0x000fca0000000000 */
[----:B------:R-:W-:Y:S01]  /*0b40*/  ISETP.GT.U32.AND P0, PT, R20, 0x7feffffe, PT ;  /* 0x7feffffe1400780c */ /* 0x000fe20003f04070 */
[----:B------:R-:W-:-:S05]  /*0b50*/  VIADD R20, R29, 0xffffffff ;  /* 0xffffffff1d147836 */ /* 0x000fca0000000000 */
[----:B------:R-:W-:-:S13]  /*0b60*/  ISETP.GT.U32.OR P0, PT, R20, 0x7feffffe, P0 ;  /* 0x7feffffe1400780c */ /* 0x000fda0000704470 */
[----:B------:R-:W-:Y:S05]  /*0b70*/  @P0 BRA `(.L_x_11) ;  /* 0x00000000006c0947 */ /* 0x000fea0003800000 */
[----:B------:R-:W-:-:S04]  /*0b80*/  LOP3.LUT R9, R5, 0x7ff00000, RZ, 0xc0, !PT ;  /* 0x7ff0000005097812 */ /* 0x000fc800078ec0ff */
[CC--:B------:R-:W-:Y:S02]  /*0b90*/  VIADDMNMX R8, R26.reuse, -R9.reuse, 0xb9600000, !PT ;  /* 0xb96000001a087446 */ /* 0x0c0fe40007800909 */
[----:B------:R-:W-:Y:S02]  /*0ba0*/  ISETP.GE.U32.AND P0, PT, R26, R9, PT ;  /* 0x000000091a00720c */ /* 0x000fe40003f06070 */
[----:B------:R-:W-:Y:S02]  /*0bb0*/  VIMNMX R8, PT, PT, R8, 0x46a00000, PT ;  /* 0x46a0000008087848 */ /* 0x000fe40003fe0100 */
[----:B------:R-:W-:-:S05]  /*0bc0*/  SEL R27, R27, 0x63400000, !P0 ;  /* 0x634000001b1b7807 */ /* 0x000fca0004000000 */
[----:B------:R-:W-:Y:S02]  /*0bd0*/  IMAD.IADD R22, R8, 0x1, -R27 ;  /* 0x0000000108167824 */ /* 0x000fe400078e0a1b */
[----:B------:R-:W-:Y:S02]  /*0be0*/  IMAD.MOV.U32 R8, RZ, RZ, RZ ;  /* 0x000000ffff087224 */ /* 0x000fe400078e00ff */
[----:B------:R-:W-:-:S06]  /*0bf0*/  VIADD R9, R22, 0x7fe00000 ;  /* 0x7fe0000016097836 */ /* 0x000fcc0000000000 */
[----:B------:R-:W-:-:S10]  /*0c00*/  DMUL R20, R24, R8 ;  /* 0x0000000818147228 */ /* 0x000fd40000000000 */
[----:B------:R-:W-:-:S13]  /*0c10*/  FSETP.GTU.AND P0, PT, |R21|, 1.469367938527859385e-39, PT ;  /* 0x001000001500780b */ /* 0x000fda0003f0c200 */
[----:B------:R-:W-:Y:S05]  /*0c20*/  @P0 BRA `(.L_x_12) ;  /* 0x0000000000940947 */ /* 0x000fea0003800000 */
[----:B------:R-:W-:Y:S01]  /*0c30*/  DFMA R6, R24, -R6, R18 ;  /* 0x800000061806722b */ /* 0x000fe20000000012 */
[----:B------:R-:W-:-:S09]  /*0c40*/  IMAD.MOV.U32 R8, RZ, RZ, RZ ;  /* 0x000000ffff087224 */ /* 0x000fd200078e00ff */
[C---:B------:R-:W-:Y:S02]  /*0c50*/  FSETP.NEU.AND P0, PT, R7.reuse, RZ, PT ;  /* 0x000000ff0700720b */ /* 0x040fe40003f0d000 */
[----:B------:R-:W-:-:S04]  /*0c60*/  LOP3.LUT R5, R7, 0x80000000, R5, 0x48, !PT ;  /* 0x8000000007057812 */ /* 0x000fc800078e4805 */
[----:B------:R-:W-:-:S07]  /*0c70*/  LOP3.LUT R9, R5, R9, RZ, 0xfc, !PT ;  /* 0x0000000905097212 */ /* 0x000fce00078efcff */
[----:B------:R-:W-:Y:S05]  /*0c80*/  @!P0 BRA `(.L_x_12) ;  /* 0x00000000007c8947 */ /* 0x000fea0003800000 */
[----:B------:R-:W-:Y:S01]  /*0c90*/  IMAD.MOV R7, RZ, RZ, -R22 ;  /* 0x000000ffff077224 */ /* 0x000fe200078e0a16 */
[----:B------:R-:W-:Y:S01]  /*0ca0*/  DMUL.RP R8, R24, R8 ;  /* 0x0000000818087228 */ /* 0x000fe20000008000 */
[----:B------:R-:W-:-:S06]  /*0cb0*/  IMAD.MOV.U32 R6, RZ, RZ, RZ ;  /* 0x000000ffff067224 */ /* 0x000fcc00078e00ff */
[----:B------:R-:W-:-:S03]  /*0cc0*/  DFMA R6, R20, -R6, R24 ;  /* 0x800000061406722b */ /* 0x000fc60000000018 */
[----:B------:R-:W-:-:S03]  /*0cd0*/  LOP3.LUT R5, R9, R5, RZ, 0x3c, !PT ;  /* 0x0000000509057212 */ /* 0x000fc600078e3cff */
[----:B------:R-:W-:-:S04]  /*0ce0*/  IADD3 R6, PT, PT, -R22, -0x43300000, RZ ;  /* 0xbcd0000016067810 */ /* 0x000fc80007ffe1ff */
[----:B------:R-:W-:-:S04]  /*0cf0*/  FSETP.NEU.AND P0, PT, |R7|, R6, PT ;  /* 0x000000060700720b */ /* 0x000fc80003f0d200 */
[----:B------:R-:W-:Y:S02]  /*0d00*/  FSEL R20, R8, R20, !P0 ;  /* 0x0000001408147208 */ /* 0x000fe40004000000 */
[----:B------:R-:W-:Y:S01]  /*0d10*/  FSEL R21, R5, R21, !P0 ;  /* 0x0000001505157208 */ /* 0x000fe20004000000 */
[----:B------:R-:W-:Y:S06]  /*0d20*/  BRA `(.L_x_12) ;  /* 0x0000000000547947 */ /* 0x000fec0003800000 */
.L_x_11:
[----:B------:R-:W-:-:S14]  /*0d30*/  DSETP.NAN.AND P0, PT, R8, R8, PT ;  /* 0x000000080800722a */ /* 0x000fdc0003f08000 */
[----:B------:R-:W-:Y:S05]  /*0d40*/  @P0 BRA `(.L_x_13) ;  /* 0x0000000000440947 */ /* 0x000fea0003800000 */
[----:B------:R-:W-:-:S14]  /*0d50*/  DSETP.NAN.AND P0, PT, R4, R4, PT ;  /* 0x000000040400722a */ /* 0x000fdc0003f08000 */
[----:B------:R-:W-:Y:S05]  /*0d60*/  @P0 BRA `(.L_x_14) ;  /* 0x0000000000300947 */ /* 0x000fea0003800000 */
[----:B------:R-:W-:Y:S01]  /*0d70*/  ISETP.NE.AND P0, PT, R22, R29, PT ;  /* 0x0000001d1600720c */ /* 0x000fe20003f05270 */
[----:B------:R-:W-:Y:S02]  /*0d80*/  IMAD.MOV.U32 R20, RZ, RZ, 0x0 ;  /* 0x00000000ff147424 */ /* 0x000fe400078e00ff */
[----:B------:R-:W-:-:S10]  /*0d90*/  IMAD.MOV.U32 R21, RZ, RZ, -0x80000 ;  /* 0xfff80000ff157424 */ /* 0x000fd400078e00ff */
[----:B------:R-:W-:Y:S05]  /*0da0*/  @!P0 BRA `(.L_x_12) ;  /* 0x0000000000348947 */ /* 0x000fea0003800000 */
[----:B------:R-:W-:Y:S02]  /*0db0*/  ISETP.NE.AND P0, PT, R22, 0x7ff00000, PT ;  /* 0x7ff000001600780c */ /* 0x000fe40003f05270 */
[----:B------:R-:W-:Y:S02]  /*0dc0*/  LOP3.LUT R21, R9, 0x80000000, R5, 0x48, !PT ;  /* 0x8000000009157812 */ /* 0x000fe400078e4805 */
[----:B------:R-:W-:-:S13]  /*0dd0*/  ISETP.EQ.OR P0, PT, R29, RZ, !P0 ;  /* 0x000000ff1d00720c */ /* 0x000fda0004702670 */
[----:B------:R-:W-:Y:S01]  /*0de0*/  @P0 LOP3.LUT R4, R21, 0x7ff00000, RZ, 0xfc, !PT ;  /* 0x7ff0000015040812 */ /* 0x000fe200078efcff */
[----:B------:R-:W-:Y:S02]  /*0df0*/  @!P0 IMAD.MOV.U32 R20, RZ, RZ, RZ ;  /* 0x000000ffff148224 */ /* 0x000fe400078e00ff */
[----:B------:R-:W-:Y:S02]  /*0e00*/  @P0 IMAD.MOV.U32 R20, RZ, RZ, RZ ;  /* 0x000000ffff140224 */ /* 0x000fe400078e00ff */
[----:B------:R-:W-:Y:S01]  /*0e10*/  @P0 IMAD.MOV.U32 R21, RZ, RZ, R4 ;  /* 0x000000ffff150224 */ /* 0x000fe200078e0004 */
[----:B------:R-:W-:Y:S06]  /*0e20*/  BRA `(.L_x_12) ;  /* 0x0000000000147947 */ /* 0x000fec0003800000 */
.L_x_14:
[----:B------:R-:W-:Y:S01]  /*0e30*/  LOP3.LUT R21, R5, 0x80000, RZ, 0xfc, !PT ;  /* 0x0008000005157812 */ /* 0x000fe200078efcff */
[----:B------:R-:W-:Y:S01]  /*0e40*/  IMAD.MOV.U32 R20, RZ, RZ, R4 ;  /* 0x000000ffff147224 */ /* 0x000fe200078e0004 */
[----:B------:R-:W-:Y:S06]  /*0e50*/  BRA `(.L_x_12) ;  /* 0x0000000000087947 */ /* 0x000fec0003800000 */
.L_x_13:
[----:B------:R-:W-:Y:S01]  /*0e60*/  LOP3.LUT R21, R9, 0x80000, RZ, 0xfc, !PT ;  /* 0x0008000009157812 */ /* 0x000fe200078efcff */
[----:B------:R-:W-:-:S07]  /*0e70*/  IMAD.MOV.U32 R20, RZ, RZ, R8 ;  /* 0x000000ffff147224 */ /* 0x000fce00078e0008 */
.L_x_12:
[----:B------:R-:W-:Y:S05]  /*0e80*/  BSYNC.RECONVERGENT B1 ;  /* 0x0000000000017941 */ /* 0x000fea0003800200 */
.L_x_10:
[----:B------:R-:W-:Y:S02]  /*0e90*/  IMAD.MOV.U32 R4, RZ, RZ, R0 ;  /* 0x000000ffff047224 */ /* 0x000fe400078e0000 */
[----:B------:R-:W-:-:S04]  /*0ea0*/  IMAD.MOV.U32 R5, RZ, RZ, 0x0 ;  /* 0x00000000ff057424 */ /* 0x000fc800078e00ff */
[----:B------:R-:W-:Y:S05]  /*0eb0*/  RET.REL.NODEC R4 `(_Z20constantMemoryCapGPUPdiii) ;  /* 0xfffffff004507950 */ /* 0x000fea0003c3ffff */
.L_x_15:
[----:B------:R-:W-:-:S00]  /*0ec0*/  BRA `(.L_x_15) ;  /* 0xfffffffc00fc7947 */ /* 0x000fc0000383ffff */
[----:B------:R-:W-:-:S00]  /*0ed0*/  NOP ;  /* 0x0000000000007918 */ /* 0x000fc00000000000 */
        /* <DEDUP_REMOVED lines=10> */
.L_x_82:


//--------------------- .text._Z18sharedMemoryCapGPUPKiS0_PKdPdii --------------------------
	.section	.text._Z18sharedMemoryCapGPUPKiS0_PKdPdii,"ax",@progbits
	.align	128
        .global         _Z18sharedMemoryCapGPUPKiS0_PKdPdii
        .type           _Z18sharedMemoryCapGPUPKiS0_PKdPdii,@function
        .size           _Z18sharedMemoryCapGPUPKiS0_PKdPdii,(.L_x_83 - _Z18sharedMemoryCapGPUPKiS0_PKdPdii)
        .other          _Z18sharedMemoryCapGPUPKiS0_PKdPdii,@"STO_CUDA_ENTRY STV_DEFAULT"
_Z18sharedMemoryCapGPUPKiS0_PKdPdii:
.text._Z18sharedMemoryCapGPUPKiS0_PKdPdii:
[----:B------:R-:W-:Y:S01]  /*0000*/  LDC R1, c[0x0][0x37c] ;  /* 0x0000df00ff017b82 */ /* 0x000fe20000000800 */
[----:B------:R-:W0:Y:S07]  /*0010*/  S2R R3, SR_TID.X ;  /* 0x0000000000037919 */ /* 0x000e2e0000002100 */
[----:B------:R-:W0:Y:S01]  /*0020*/  S2UR UR4, SR_CTAID.X ;  /* 0x00000000000479c3 */ /* 0x000e220000002500 */
[----:B------:R-:W-:Y:S01]  /*0030*/  IMAD.MOV.U32 R2, RZ, RZ, RZ ;  /* 0x000000ffff027224 */ /* 0x000fe200078e00ff */
[----:B------:R-:W1:Y:S06]  /*0040*/  LDCU.64 UR10, c[0x0][0x358] ;  /* 0x00006b00ff0a77ac */ /* 0x000e6c0008000a00 */
[----:B------:R-:W0:Y:S02]  /*0050*/  LDC R0, c[0x0][0x360] ;  /* 0x0000d800ff007b82 */ /* 0x000e240000000800 */
[----:B0-----:R-:W-:-:S05]  /*0060*/  IMAD R3, R0, UR4, R3 ;  /* 0x0000000400037c24 */ /* 0x001fca000f8e0203 */
[----:B-1----:R-:W-:-:S07]  /*0070*/  LOP3.LUT R3, R3, 0xff, RZ, 0xc0, !PT ;  /* 0x000000ff03037812 */ /* 0x002fce00078ec0ff */
.L_x_27:
[----:B0-----:R-:W0:Y:S02]  /*0080*/  LDCU UR4, c[0x0][0x3a4] ;  /* 0x00007480ff0477ac */ /* 0x001e240008000800 */
[----:B0-----:R-:W-:-:S09]  /*0090*/  UISETP.GE.AND UP0, UPT, UR4, 0x1, UPT ;  /* 0x000000010400788c */ /* 0x001fd2000bf06270 */
[----:B------:R-:W-:Y:S05]  /*00a0*/  BRA.U !UP0, `(.L_x_16) ;  /* 0x00000009084c7547 */ /* 0x000fea000b800000 */
[----:B------:R-:W-:-:S05]  /*00b0*/  UMOV UR4, URZ ;  /* 0x000000ff00047c82 */ /* 0x000fca0008000000 */
.L_x_26:
[----:B0-----:R-:W0:Y:S08]  /*00c0*/  LDC R0, c[0x0][0x3a4] ;  /* 0x0000e900ff007b82 */ /* 0x001e300000000800 */
[----:B------:R-:W1:Y:S08]  /*00d0*/  LDC.64 R8, c[0x0][0x380] ;  /* 0x0000e000ff087b82 */ /* 0x000e700000000a00 */
[----:B------:R-:W2:Y:S08]  /*00e0*/  LDC.64 R10, c[0x0][0x388] ;  /* 0x0000e200ff0a7b82 */ /* 0x000eb00000000a00 */
[----:B------:R-:W3:Y:S01]  /*00f0*/  LDC.64 R12, c[0x0][0x390] ;  /* 0x0000e400ff0c7b82 */ /* 0x000ee20000000a00 */
[----:B0-----:R-:W-:-:S04]  /*0100*/  IMAD R7, R3, R0, UR4 ;  /* 0x0000000403077e24 */ /* 0x001fc8000f8e0200 */
[----:B------:R-:W-:-:S03]  /*0110*/  IMAD R15, R2, 0x400, R7 ;  /* 0x00000400020f7824 */ /* 0x000fc600078e0207 */
[----:B------:R-:W0:Y:S01]  /*0120*/  LDC.64 R4, c[0x0][0x398] ;  /* 0x0000e600ff047b82 */ /* 0x000e220000000a00 */
[----:B-1----:R-:W-:-:S05]  /*0130*/  IMAD.WIDE.U32 R8, R15, 0x4, R8 ;  /* 0x000000040f087825 */ /* 0x002fca00078e0008 */
[----:B------:R-:W4:Y:S01]  /*0140*/  LDG.E R18, desc[UR10][R8.64] ;  /* 0x0000000a08127981 */ /* 0x000f22000c1e1900 */
[----:B--2---:R-:W-:-:S05]  /*0150*/  IMAD.WIDE.U32 R10, R15, 0x4, R10 ;  /* 0x000000040f0a7825 */ /* 0x004fca00078e000a */
[----:B------:R-:W2:Y:S01]  /*0160*/  LDG.E R20, desc[UR10][R10.64] ;  /* 0x0000000a0a147981 */ /* 0x000ea2000c1e1900 */
[----:B---3--:R-:W-:-:S04]  /*0170*/  IMAD.WIDE.U32 R12, R15, 0x8, R12 ;  /* 0x000000080f0c7825 */ /* 0x008fc800078e000c */
[----:B0-----:R-:W-:Y:S02]  /*0180*/  IMAD.WIDE.U32 R4, R15, 0x8, R4 ;  /* 0x000000080f047825 */ /* 0x001fe400078e0004 */
[----:B------:R-:W3:Y:S04]  /*0190*/  LDG.E.64 R14, desc[UR10][R12.64] ;  /* 0x0000000a0c0e7981 */ /* 0x000ee8000c1e1b00 */
[----:B------:R-:W5:Y:S01]  /*01a0*/  LDG.E.64 R16, desc[UR10][R4.64] ;  /* 0x0000000a04107981 */ /* 0x000f62000c1e1b00 */
[----:B------:R-:W0:Y:S01]  /*01b0*/  S2UR UR9, SR_CgaCtaId ;  /* 0x00000000000979c3 */ /* 0x000e220000008800 */
[----:B------:R-:W-:Y:S02]  /*01c0*/  UMOV UR5, 0x400 ;  /* 0x0000040000057882 */ /* 0x000fe40000000000 */
[----:B------:R-:W-:-:S02]  /*01d0*/  UIADD3 UR6, UPT, UPT, UR5, 0x2000, URZ ;  /* 0x0000200005067890 */ /* 0x000fc4000fffe0ff */
[----:B------:R-:W-:Y:S02]  /*01e0*/  UIADD3 UR7, UPT, UPT, UR5, 0x3000, URZ ;  /* 0x0000300005077890 */ /* 0x000fe4000fffe0ff */
[----:B------:R-:W-:Y:S02]  /*01f0*/  UIADD3 UR8, UPT, UPT, UR5, 0x4000, URZ ;  /* 0x0000400005087890 */ /* 0x000fe4000fffe0ff */
[----:B0-----:R-:W-:Y:S02]  /*0200*/  ULEA UR6, UR9, UR6, 0x18 ;  /* 0x0000000609067291 */ /* 0x001fe4000f8ec0ff */
[----:B------:R-:W-:Y:S02]  /*0210*/  ULEA UR7, UR9, UR7, 0x18 ;  /* 0x0000000709077291 */ /* 0x000fe4000f8ec0ff */
[----:B------:R-:W-:Y:S02]  /*0220*/  ULEA UR8, UR9, UR8, 0x18 ;  /* 0x0000000809087291 */ /* 0x000fe4000f8ec0ff */
[----:B------:R-:W-:Y:S01]  /*0230*/  ULEA UR5, UR9, UR5, 0x18 ;  /* 0x0000000509057291 */ /* 0x000fe2000f8ec0ff */
[----:B------:R-:W-:-:S02]  /*0240*/  LEA R19, R7, UR6, 0x2 ;  /* 0x0000000607137c11 */ /* 0x000fc4000f8e10ff */
[C---:B------:R-:W-:Y:S02]  /*0250*/  LEA R21, R7.reuse, UR7, 0x2 ;  /* 0x0000000707157c11 */ /* 0x040fe4000f8e10ff */
[C---:B------:R-:W-:Y:S02]  /*0260*/  LEA R23, R7.reuse, UR8, 0x3 ;  /* 0x0000000807177c11 */ /* 0x040fe4000f8e18ff */
[----:B------:R-:W-:Y:S01]  /*0270*/  LEA R26, R7, UR5, 0x3 ;  /* 0x00000005071a7c11 */ /* 0x000fe2000f8e18ff */
[----:B------:R-:W-:Y:S01]  /*0280*/  UIADD3 UR4, UPT, UPT, UR4, 0x1, URZ ;  /* 0x0000000104047890 */ /* 0x000fe2000fffe0ff */
[----:B------:R-:W-:-:S05]  /*0290*/  UMOV UR5, URZ ;  /* 0x000000ff00057c82 */ /* 0x000fca0008000000 */
[----:B------:R-:W-:Y:S01]  /*02a0*/  ISETP.NE.AND P1, PT, R0, UR4, PT ;  /* 0x0000000400007c0c */ /* 0x000fe2000bf25270 */
[----:B----4-:R-:W-:Y:S04]  /*02b0*/  STS [R19], R18 ;  /* 0x0000001213007388 */ /* 0x010fe80000000800 */
[----:B--2---:R-:W-:Y:S04]  /*02c0*/  STS [R21], R20 ;  /* 0x0000001415007388 */ /* 0x004fe80000000800 */
[----:B---3--:R-:W-:Y:S04]  /*02d0*/  STS.64 [R23], R14 ;  /* 0x0000000e17007388 */ /* 0x008fe80000000a00 */
[----:B-----5:R-:W-:Y:S01]  /*02e0*/  STS.64 [R26], R16 ;  /* 0x000000101a007388 */ /* 0x020fe20000000a00 */
[----:B------:R-:W-:Y:S06]  /*02f0*/  BAR.SYNC.DEFER_BLOCKING 0x0 ;  /* 0x0000000000007b1d */ /* 0x000fec0000010000 */
[----:B------:R-:W0:Y:S04]  /*0300*/  LDS R8, [R19] ;  /* 0x0000000013087984 */ /* 0x000e280000000800 */
[----:B------:R-:W1:Y:S04]  /*0310*/  LDS R10, [R21] ;  /* 0x00000000150a7984 */ /* 0x000e680000000800 */
[----:B------:R2:W3:Y:S04]  /*0320*/  LDS.64 R6, [R23] ;  /* 0x0000000017067984 */ /* 0x0004e80000000a00 */
[----:B------:R2:W4:Y:S01]  /*0330*/  LDS.64 R12, [R26] ;  /* 0x000000001a0c7984 */ /* 0x0005220000000a00 */
[----:B0-----:R-:W0:Y:S08]  /*0340*/  I2F.F64 R8, R8 ;  /* 0x0000000800087312 */ /* 0x001e300000201c00 */
[----:B-123--:R-:W1:Y:S02]  /*0350*/  I2F.F64 R10, R10 ;  /* 0x0000000a000a7312 */ /* 0x00ee640000201c00 */
.L_x_25:
[----:B------:R-:W2:Y:S01]  /*0360*/  MUFU.RCP64H R15, R7 ;  /* 0x00000007000f7308 */ /* 0x000ea20000001800 */
[----:B------:R-:W-:Y:S01]  /*0370*/  IMAD.MOV.U32 R14, RZ, RZ, 0x1 ;  /* 0x00000001ff0e7424 */ /* 0x000fe200078e00ff */
[----:B------:R-:W-:Y:S01]  /*0380*/  UIADD3 UR5, UPT, UPT, UR5, 0x4, URZ ;  /* 0x0000000405057890 */ /* 0x000fe2000fffe0ff */
[----:B------:R-:W-:Y:S03]  /*0390*/  BSSY.RECONVERGENT B0, `(.L_x_17) ;  /* 0x0000016000007945 */ /* 0x000fe60003800200 */
[----:B------:R-:W-:Y:S01]  /*03a0*/  UISETP.NE.AND UP0, UPT, UR5, 0x1a4, UPT ;  /* 0x000001a40500788c */ /* 0x000fe2000bf05270 */
[----:B--2---:R-:W-:-:S08]  /*03b0*/  DFMA R16, -R6, R14, 1 ;  /* 0x3ff000000610742b */ /* 0x004fd0000000010e */
[----:B------:R-:W-:-:S08]  /*03c0*/  DFMA R16, R16, R16, R16 ;  /* 0x000000101010722b */ /* 0x000fd00000000010 */
[----:B------:R-:W-:Y:S02]  /*03d0*/  DFMA R16, R14, R16, R14 ;  /* 0x000000100e10722b */ /* 0x000fe4000000000e */
[----:B-1--4-:R-:W-:-:S06]  /*03e0*/  DADD R14, R10, R12 ;  /* 0x000000000a0e7229 */ /* 0x012fcc000000000c */
[----:B------:R-:W-:Y:S02]  /*03f0*/  DFMA R12, -R6, R16, 1 ;  /* 0x3ff00000060c742b */ /* 0x000fe40000000110 */
[----:B0-----:R-:W-:-:S06]  /*0400*/  DMUL R14, R8, R14 ;  /* 0x0000000e080e7228 */ /* 0x001fcc0000000000 */
        /* <DEDUP_REMOVED lines=11> */
[----:B------:R-:W-:Y:S05]  /*04c0*/  CALL.REL.NOINC `($__internal_1_$__cuda_sm20_div_rn_f64_full) ;  /* 0x0000000400547944 */ /* 0x000fea0003c00000 */
[----:B------:R-:W-:Y:S02]  /*04d0*/  IMAD.MOV.U32 R12, RZ, RZ, R20 ;  /* 0x000000ffff0c7224 */ /* 0x000fe400078e0014 */
[----:B------:R-:W-:-:S07]  /*04e0*/  IMAD.MOV.U32 R13, RZ, RZ, R21 ;  /* 0x000000ffff0d7224 */ /* 0x000fce00078e0015 */
.L_x_18:
[----:B------:R-:W-:Y:S05]  /*04f0*/  BSYNC.RECONVERGENT B0 ;  /* 0x0000000000007941 */ /* 0x000fea0003800200 */
.L_x_17:
        /* <DEDUP_REMOVED lines=23> */
.L_x_20:
[----:B------:R-:W-:Y:S05]  /*0670*/  BSYNC.RECONVERGENT B0 ;  /* 0x0000000000007941 */ /* 0x000fea0003800200 */
.L_x_19:
        /* <DEDUP_REMOVED lines=23> */
.L_x_22:
[----:B------:R-:W-:Y:S05]  /*07f0*/  BSYNC.RECONVERGENT B0 ;  /* 0x0000000000007941 */ /* 0x000fea0003800200 */
.L_x_21:
        /* <DEDUP_REMOVED lines=23> */
.L_x_24:
[----:B------:R-:W-:Y:S05]  /*0970*/  BSYNC.RECONVERGENT B0 ;  /* 0x0000000000007941 */ /* 0x000fea0003800200 */
.L_x_23:
[----:B------:R-:W-:Y:S05]  /*0980*/  BRA.U UP0, `(.L_x_25) ;  /* 0xfffffff900747547 */ /* 0x000fea000b83ffff */
[----:B------:R-:W-:Y:S01]  /*0990*/  STS.64 [R26], R12 ;  /* 0x0000000c1a007388 */ /* 0x000fe20000000a00 */
[----:B------:R-:W-:Y:S06]  /*09a0*/  BAR.SYNC.DEFER_BLOCKING 0x0 ;  /* 0x0000000000007b1d */ /* 0x000fec0000010000 */
[----:B------:R-:W0:Y:S04]  /*09b0*/  LDS.64 R6, [R26] ;  /* 0x000000001a067984 */ /* 0x000e280000000a00 */
[----:B0-----:R0:W-:Y:S01]  /*09c0*/  STG.E.64 desc[UR10][R4.64], R6 ;  /* 0x0000000604007986 */ /* 0x0011e2000c101b0a */
[----:B------:R-:W-:Y:S05]  /*09d0*/  @P1 BRA `(.L_x_26) ;  /* 0xfffffff400b81947 */ /* 0x000fea000383ffff */
.L_x_16:
[----:B------:R-:W-:-:S05]  /*09e0*/  VIADD R2, R2, 0x1 ;  /* 0x0000000102027836 */ /* 0x000fca0000000000 */
[----:B------:R-:W-:-:S13]  /*09f0*/  ISETP.NE.AND P0, PT, R2, 0x40, PT ;  /* 0x000000400200780c */ /* 0x000fda0003f05270 */
[----:B------:R-:W-:Y:S05]  /*0a00*/  @P0 BRA `(.L_x_27) ;  /* 0xfffffff4009c0947 */ /* 0x000fea000383ffff */
[----:B------:R-:W-:Y:S05]  /*0a10*/  EXIT ;  /* 0x000000000000794d */ /* 0x000fea0003800000 */
        .weak           $__internal_1_$__cuda_sm20_div_rn_f64_full
        .type           $__internal_1_$__cuda_sm20_div_rn_f64_full,@function
        .size           $__internal_1_$__cuda_sm20_div_rn_f64_full,(.L_x_83 - $__internal_1_$__cuda_sm20_div_rn_f64_full)
$__internal_1_$__cuda_sm20_div_rn_f64_full:
[----:B------:R-:W-:Y:S01]  /*0a20*/  IMAD.MOV.U32 R13, RZ, RZ, R15 ;  /* 0x000000ffff0d7224 */ /* 0x000fe200078e000f */
[C---:B------:R-:W-:Y:S01]  /*0a30*/  FSETP.GEU.AND P0, PT, |R17|.reuse, 1.469367938527859385e-39, PT ;  /* 0x001000001100780b */ /* 0x040fe20003f0e200 */
[----:B------:R-:W-:Y:S01]  /*0a40*/  IMAD.MOV.U32 R12, RZ, RZ, R14 ;  /* 0x000000ffff0c7224 */ /* 0x000fe200078e000e */
[----:B------:R-:W-:Y:S01]  /*0a50*/  LOP3.LUT R14, R17, 0x800fffff, RZ, 0xc0, !PT ;  /* 0x800fffff110e7812 */ /* 0x000fe200078ec0ff */
[----:B------:R-:W-:Y:S01]  /*0a60*/  IMAD.MOV.U32 R28, RZ, RZ, 0x1ca00000 ;  /* 0x1ca00000ff1c7424 */ /* 0x000fe200078e00ff */
[C---:B------:R-:W-:Y:S01]  /*0a70*/  FSETP.GEU.AND P3, PT, |R13|.reuse, 1.469367938527859385e-39, PT ;  /* 0x001000000d00780b */ /* 0x040fe20003f6e200 */
[----:B------:R-:W-:Y:S01]  /*0a80*/  IMAD.MOV.U32 R20, RZ, RZ, 0x1 ;  /* 0x00000001ff147424 */ /* 0x000fe200078e00ff */
[----:B------:R-:W-:Y:S01]  /*0a90*/  LOP3.LUT R15, R14, 0x3ff00000, RZ, 0xfc, !PT ;  /* 0x3ff000000e0f7812 */ /* 0x000fe200078efcff */
[----:B------:R-:W-:Y:S01]  /*0aa0*/  IMAD.MOV.U32 R14, RZ, RZ, R16 ;  /* 0x000000ffff0e7224 */ /* 0x000fe200078e0010 */
[----:B------:R-:W-:Y:S01]  /*0ab0*/  LOP3.LUT R27, R13, 0x7ff00000, RZ, 0xc0, !PT ;  /* 0x7ff000000d1b7812 */ /* 0x000fe200078ec0ff */
[----:B------:R-:W-:Y:S01]  /*0ac0*/  BSSY.RECONVERGENT B1, `(.L_x_28) ;  /* 0x000004f000017945 */ /* 0x000fe20003800200 */
[----:B------:R-:W-:-:S03]  /*0ad0*/  LOP3.LUT R29, R17, 0x7ff00000, RZ, 0xc0, !PT ;  /* 0x7ff00000111d7812 */ /* 0x000fc600078ec0ff */
[----:B------:R-:W-:Y:S01]  /*0ae0*/  @!P0 DMUL R14, R16, 8.98846567431157953865e+307 ;  /* 0x7fe00000100e8828 */ /* 0x000fe20000000000 */
[----:B------:R-:W-:-:S03]  /*0af0*/  ISETP.GE.U32.AND P2, PT, R27, R29, PT ;  /* 0x0000001d1b00720c */ /* 0x000fc60003f46070 */
[----:B------:R-:W-:Y:S01]  /*0b00*/  @!P3 LOP3.LUT R18, R17, 0x7ff00000, RZ, 0xc0, !PT ;  /* 0x7ff000001112b812 */ /* 0x000fe200078ec0ff */
[----:B------:R-:W-:Y:S01]  /*0b10*/  @!P3 IMAD.MOV.U32 R22, RZ, RZ, RZ ;  /* 0x000000ffff16b224 */ /* 0x000fe200078e00ff */
[----:B------:R-:W0:Y:S01]  /*0b20*/  MUFU.RCP64H R21, R15 ;  /* 0x0000000f00157308 */ /* 0x000e220000001800 */
[C---:B------:R-:W-:Y:S02]  /*0b30*/  SEL R19, R28.reuse, 0x63400000, !P2 ;  /* 0x634000001c137807 */ /* 0x040fe40005000000 */
[----:B------:R-:W-:Y:S01]  /*0b40*/  @!P3 ISETP.GE.U32.AND P4, PT, R27, R18, PT ;  /* 0x000000121b00b20c */ /* 0x000fe20003f86070 */
[----:B------:R-:W-:Y:S01]  /*0b50*/  IMAD.MOV.U32 R18, RZ, RZ, R12 ;  /* 0x000000ffff127224 */ /* 0x000fe200078e000c */
[----:B------:R-:W-:Y:S02]  /*0b60*/  LOP3.LUT R19, R19, 0x800fffff, R13, 0xf8, !PT ;  /* 0x800fffff13137812 */ /* 0x000fe400078ef80d */
[----:B------:R-:W-:Y:S02]  /*0b70*/  @!P3 SEL R23, R28, 0x63400000, !P4 ;  /* 0x634000001c17b807 */ /* 0x000fe40006000000 */
[----:B------:R-:W-:-:S02]  /*0b80*/  @!P0 LOP3.LUT R29, R15, 0x7ff00000, RZ, 0xc0, !PT ;  /* 0x7ff000000f1d8812 */ /* 0x000fc400078ec0ff */
[----:B------:R-:W-:-:S04]  /*0b90*/  @!P3 LOP3.LUT R23, R23, 0x80000000, R13, 0xf8, !PT ;  /* 0x800000001717b812 */ /* 0x000fc800078ef80d */
        /* <DEDUP_REMOVED lines=28> */
[----:B------:R-:W-:-:S06]  /*0d60*/  DFMA R14, R24, -R14, R18 ;  /* 0x8000000e180e722b */ /* 0x000fcc0000000012 */
[----:B------:R-:W-:-:S04]  /*0d70*/  IMAD.MOV.U32 R14, RZ, RZ, RZ ;  /* 0x000000ffff0e7224 */ /* 0x000fc800078e00ff */
        /* <DEDUP_REMOVED lines=14> */
.L_x_29:
        /* <DEDUP_REMOVED lines=16> */
.L_x_32:
[----:B------:R-:W-:Y:S01]  /*0f60*/  LOP3.LUT R21, R17, 0x80000, RZ, 0xfc, !PT ;  /* 0x0008000011157812 */ /* 0x000fe200078efcff */
[----:B------:R-:W-:Y:S01]  /*0f70*/  IMAD.MOV.U32 R20, RZ, RZ, R16 ;  /* 0x000000ffff147224 */ /* 0x000fe200078e0010 */
[----:B------:R-:W-:Y:S06]  /*0f80*/  BRA `(.L_x_30) ;  /* 0x0000000000087947 */ /* 0x000fec0003800000 */
.L_x_31:
[----:B------:R-:W-:Y:S01]  /*0f90*/  LOP3.LUT R21, R13, 0x80000, RZ, 0xfc, !PT ;  /* 0x000800000d157812 */ /* 0x000fe200078efcff */
[----:B------:R-:W-:-:S07]  /*0fa0*/  IMAD.MOV.U32 R20, RZ, RZ, R12 ;  /* 0x000000ffff147224 */ /* 0x000fce00078e000c */
.L_x_30:
[----:B------:R-:W-:Y:S05]  /*0fb0*/  BSYNC.RECONVERGENT B1 ;  /* 0x0000000000017941 */ /* 0x000fea0003800200 */
.L_x_28:
[----:B------:R-:W-:Y:S02]  /*0fc0*/  IMAD.MOV.U32 R12, RZ, RZ, R0 ;  /* 0x000000ffff0c7224 */ /* 0x000fe400078e0000 */
[----:B------:R-:W-:-:S04]  /*0fd0*/  IMAD.MOV.U32 R13, RZ, RZ, 0x0 ;  /* 0x00000000ff0d7424 */ /* 0x000fc800078e00ff */
[----:B------:R-:W-:Y:S05]  /*0fe0*/  RET.REL.NODEC R12 `(_Z18sharedMemoryCapGPUPKiS0_PKdPdii) ;  /* 0xfffffff00c047950 */ /* 0x000fea0003c3ffff */
.L_x_33:
        /* <DEDUP_REMOVED lines=9> */
.L_x_83:


//--------------------- .text._Z17constantMemoryGPUPdi --------------------------
	.section	.text._Z17constantMemoryGPUPdi,"ax",@progbits
	.align	128
        .global         _Z17constantMemoryGPUPdi
        .type           _Z17constantMemoryGPUPdi,@function
        .size           _Z17constantMemoryGPUPdi,(.L_x_84 - _Z17constantMemoryGPUPdi)
        .other          _Z17constantMemoryGPUPdi,@"STO_CUDA_ENTRY STV_DEFAULT"
_Z17constantMemoryGPUPdi:
.text._Z17constantMemoryGPUPdi:
        /* <DEDUP_REMOVED lines=14> */
.L_x_43:
[----:B0-----:R-:W0:Y:S08]  /*00e0*/  LDC R9, c[0x0][0x388] ;  /* 0x0000e200ff097b82 */ /* 0x001e300000000800 */
[----:B------:R-:W1:Y:S01]  /*00f0*/  LDC.64 R16, c[0x0][0x380] ;  /* 0x0000e000ff107b82 */ /* 0x000e620000000a00 */
[----:B0-----:R-:W-:-:S04]  /*0100*/  IMAD R3, R2, R9, UR4 ;  /* 0x0000000402037e24 */ /* 0x001fc8000f8e0209 */
[----:B-1----:R-:W-:-:S05]  /*0110*/  IMAD.WIDE.U32 R16, R3, 0x8, R16 ;  /* 0x0000000803107825 */ /* 0x002fca00078e0010 */
[----:B------:R-:W2:Y:S01]  /*0120*/  LDG.E.64 R4, desc[UR8][R16.64] ;  /* 0x0000000810047981 */ /* 0x000ea2000c1e1b00 */
[C---:B------:R-:W-:Y:S01]  /*0130*/  IMAD.SHL.U32 R0, R3.reuse, 0x4, RZ ;  /* 0x0000000403007824 */ /* 0x040fe200078e00ff */
[----:B------:R-:W-:Y:S01]  /*0140*/  UIADD3 UR4, UPT, UPT, UR4, 0x1, URZ ;  /* 0x0000000104047890 */ /* 0x000fe2000fffe0ff */
[C---:B------:R-:W-:Y:S01]  /*0150*/  IMAD.SHL.U32 R14, R3.reuse, 0x8, RZ ;  /* 0x00000008030e7824 */ /* 0x040fe200078e00ff */
[----:B------:R-:W-:Y:S01]  /*0160*/  LEA R3, R3, UR6, 0x3 ;  /* 0x0000000603037c11 */ /* 0x000fe2000f8e18ff */
[----:B------:R-:W0:Y:S01]  /*0170*/  LDC R12, c[0x3][R0] ;  /* 0x00c00000000c7b82 */ /* 0x000e220000000800 */
[----:B------:R-:W-:Y:S02]  /*0180*/  UMOV UR5, URZ ;  /* 0x000000ff00057c82 */ /* 0x000fe40008000000 */
[----:B------:R-:W-:-:S05]  /*0190*/  ISETP.NE.AND P1, PT, R9, UR4, PT ;  /* 0x0000000409007c0c */ /* 0x000fca000bf25270 */
[----:B------:R-:W1:Y:S08]  /*01a0*/  LDC R10, c[0x3][R0+0x800] ;  /* 0x00c20000000a7b82 */ /* 0x000e700000000800 */
[----:B------:R-:W3:Y:S01]  /*01b0*/  LDC.64 R14, c[0x3][R14+0x1000] ;  /* 0x00c400000e0e7b82 */ /* 0x000ee20000000a00 */
[----:B0-----:R-:W0:Y:S08]  /*01c0*/  I2F.F64 R12, R12 ;  /* 0x0000000c000c7312 */ /* 0x001e300000201c00 */
[----:B-1----:R-:W1:Y:S01]  /*01d0*/  I2F.F64 R10, R10 ;  /* 0x0000000a000a7312 */ /* 0x002e620000201c00 */
[----:B--2---:R2:W-:Y:S01]  /*01e0*/  STS.64 [R3], R4 ;  /* 0x0000000403007388 */ /* 0x0045e20000000a00 */
[----:B------:R-:W-:Y:S06]  /*01f0*/  BAR.SYNC.DEFER_BLOCKING 0x0 ;  /* 0x0000000000007b1d */ /* 0x000fec0000010000 */
[----:B01-3--:R2:W4:Y:S02]  /*0200*/  LDS.64 R6, [R3] ;  /* 0x0000000003067984 */ /* 0x00b5240000000a00 */
.L_x_42:
        /* <DEDUP_REMOVED lines=22> */
[----:B------:R-:W-:Y:S05]  /*0370*/  CALL.REL.NOINC `($__internal_2_$__cuda_sm20_div_rn_f64_full) ;  /* 0x0000000400507944 */ /* 0x000fea0003c00000 */
[----:B------:R-:W-:Y:S02]  /*0380*/  IMAD.MOV.U32 R4, RZ, RZ, R20 ;  /* 0x000000ffff047224 */ /* 0x000fe400078e0014 */
[----:B------:R-:W-:-:S07]  /*0390*/  IMAD.MOV.U32 R5, RZ, RZ, R21 ;  /* 0x000000ffff057224 */ /* 0x000fce00078e0015 */
.L_x_35:
[----:B------:R-:W-:Y:S05]  /*03a0*/  BSYNC.RECONVERGENT B0 ;  /* 0x0000000000007941 */ /* 0x000fea0003800200 */
.L_x_34:
        /* <DEDUP_REMOVED lines=23> */
.L_x_37:
[----:B------:R-:W-:Y:S05]  /*0520*/  BSYNC.RECONVERGENT B0 ;  /* 0x0000000000007941 */ /* 0x000fea0003800200 */
.L_x_36:
        /* <DEDUP_REMOVED lines=23> */
.L_x_39:
[----:B------:R-:W-:Y:S05]  /*06a0*/  BSYNC.RECONVERGENT B0 ;  /* 0x0000000000007941 */ /* 0x000fea0003800200 */
.L_x_38:
        /* <DEDUP_REMOVED lines=23> */
.L_x_41:
[----:B------:R-:W-:Y:S05]  /*0820*/  BSYNC.RECONVERGENT B0 ;  /* 0x0000000000007941 */ /* 0x000fea0003800200 */
.L_x_40:
        /* <DEDUP_REMOVED lines=9> */
        .weak           $__internal_2_$__cuda_sm20_div_rn_f64_full
        .type           $__internal_2_$__cuda_sm20_div_rn_f64_full,@function
        .size           $__internal_2_$__cuda_sm20_div_rn_f64_full,(.L_x_84 - $__internal_2_$__cuda_sm20_div_rn_f64_full)
$__internal_2_$__cuda_sm20_div_rn_f64_full:
[----:B------:R-:W-:Y:S01]  /*08c0*/  IMAD.MOV.U32 R9, RZ, RZ, R7 ;  /* 0x000000ffff097224 */ /* 0x000fe200078e0007 */
[----:B------:R-:W-:Y:S01]  /*08d0*/  FSETP.GEU.AND P0, PT, |R5|, 1.469367938527859385e-39, PT ;  /* 0x001000000500780b */ /* 0x000fe20003f0e200 */
[----:B------:R-:W-:Y:S01]  /*08e0*/  IMAD.MOV.U32 R27, RZ, RZ, 0x1ca00000 ;  /* 0x1ca00000ff1b7424 */ /* 0x000fe200078e00ff */
[----:B------:R-:W-:Y:S01]  /*08f0*/  MOV R8, R6 ;  /* 0x0000000600087202 */ /* 0x000fe20000000f00 */
[----:B------:R-:W-:Y:S01]  /*0900*/  IMAD.MOV.U32 R20, RZ, RZ, 0x1 ;  /* 0x00000001ff147424 */ /* 0x000fe200078e00ff */
[----:B------:R-:W-:Y:S01]  /*0910*/  FSETP.GEU.AND P3, PT, |R9|, 1.469367938527859385e-39, PT ;  /* 0x001000000900780b */ /* 0x000fe20003f6e200 */
[----:B------:R-:W-:Y:S01]  /*0920*/  BSSY.RECONVERGENT B1, `(.L_x_44) ;  /* 0x0000053000017945 */ /* 0x000fe20003800200 */
[----:B------:R-:W-:Y:S01]  /*0930*/  LOP3.LUT R6, R5, 0x800fffff, RZ, 0xc0, !PT ;  /* 0x800fffff05067812 */ /* 0x000fe200078ec0ff */
[----:B------:R-:W-:Y:S01]  /*0940*/  IMAD.MOV.U32 R18, RZ, RZ, R8 ;  /* 0x000000ffff127224 */ /* 0x000fe200078e0008 */
[----:B------:R-:W-:Y:S02]  /*0950*/  LOP3.LUT R26, R9, 0x7ff00000, RZ, 0xc0, !PT ;  /* 0x7ff00000091a7812 */ /* 0x000fe400078ec0ff */
[----:B------:R-:W-:Y:S01]  /*0960*/  LOP3.LUT R7, R6, 0x3ff00000, RZ, 0xfc, !PT ;  /* 0x3ff0000006077812 */ /* 0x000fe200078efcff */
[----:B------:R-:W-:Y:S01]  /*0970*/  IMAD.MOV.U32 R6, RZ, RZ, R4 ;  /* 0x000000ffff067224 */ /* 0x000fe200078e0004 */
[----:B------:R-:W-:Y:S01]  /*0980*/  LOP3.LUT R29, R5, 0x7ff00000, RZ, 0xc0, !PT ;  /* 0x7ff00000051d7812 */ /* 0x000fe200078ec0ff */
[----:B------:R-:W-:-:S03]  /*0990*/  @!P0 DMUL R6, R4, 8.98846567431157953865e+307 ;  /* 0x7fe0000004068828 */ /* 0x000fc60000000000 */
[C---:B------:R-:W-:Y:S01]  /*09a0*/  ISETP.GE.U32.AND P2, PT, R26.reuse, R29, PT ;  /* 0x0000001d1a00720c */ /* 0x040fe20003f46070 */
[----:B------:R-:W-:Y:S01]  /*09b0*/  @!P3 IMAD.MOV.U32 R22, RZ, RZ, RZ ;  /* 0x000000ffff16b224 */ /* 0x000fe200078e00ff */
[----:B------:R-:W-:Y:S01]  /*09c0*/  @!P3 LOP3.LUT R19, R5, 0x7ff00000, RZ, 0xc0, !PT ;  /* 0x7ff000000513b812 */ /* 0x000fe200078ec0ff */
[----:B------:R-:W0:Y:S03]  /*09d0*/  MUFU.RCP64H R21, R7 ;  /* 0x0000000700157308 */ /* 0x000e260000001800 */
[----:B------:R-:W-:Y:S02]  /*09e0*/  @!P3 ISETP.GE.U32.AND P4, PT, R26, R19, PT ;  /* 0x000000131a00b20c */ /* 0x000fe40003f86070 */
[C---:B------:R-:W-:Y:S02]  /*09f0*/  SEL R19, R27.reuse, 0x63400000, !P2 ;  /* 0x634000001b137807 */ /* 0x040fe40005000000 */
[----:B------:R-:W-:-:S02]  /*0a00*/  @!P3 SEL R23, R27, 0x63400000, !P4 ;  /* 0x634000001b17b807 */ /* 0x000fc40006000000 */
[--C-:B------:R-:W-:Y:S02]  /*0a10*/  LOP3.LUT R19, R19, 0x800fffff, R9.reuse, 0xf8, !PT ;  /* 0x800fffff13137812 */ /* 0x100fe400078ef809 */
        /* <DEDUP_REMOVED lines=31> */
[----:B------:R-:W-:-:S09]  /*0c10*/  MOV R8, RZ ;  /* 0x000000ff00087202 */ /* 0x000fd20000000f00 */
        /* <DEDUP_REMOVED lines=14> */
.L_x_45:
        /* <DEDUP_REMOVED lines=16> */
.L_x_48:
[----:B------:R-:W-:Y:S01]  /*0e00*/  LOP3.LUT R21, R5, 0x80000, RZ, 0xfc, !PT ;  /* 0x0008000005157812 */ /* 0x000fe200078efcff */
[----:B------:R-:W-:Y:S01]  /*0e10*/  IMAD.MOV.U32 R20, RZ, RZ, R4 ;  /* 0x000000ffff147224 */ /* 0x000fe200078e0004 */
[----:B------:R-:W-:Y:S06]  /*0e20*/  BRA `(.L_x_46) ;  /* 0x0000000000087947 */ /* 0x000fec0003800000 */
.L_x_47:
[----:B------:R-:W-:Y:S01]  /*0e30*/  LOP3.LUT R21, R9, 0x80000, RZ, 0xfc, !PT ;  /* 0x0008000009157812 */ /* 0x000fe200078efcff */
[----:B------:R-:W-:-:S07]  /*0e40*/  IMAD.MOV.U32 R20, RZ, RZ, R8 ;  /* 0x000000ffff147224 */ /* 0x000fce00078e0008 */
.L_x_46:
[----:B------:R-:W-:Y:S05]  /*0e50*/  BSYNC.RECONVERGENT B1 ;  /* 0x0000000000017941 */ /* 0x000fea0003800200 */
.L_x_44:
[----:B------:R-:W-:Y:S02]  /*0e60*/  IMAD.MOV.U32 R4, RZ, RZ, R0 ;  /* 0x000000ffff047224 */ /* 0x000fe400078e0000 */
[----:B------:R-:W-:-:S04]  /*0e70*/  IMAD.MOV.U32 R5, RZ, RZ, 0x0 ;  /* 0x00000000ff057424 */ /* 0x000fc800078e00ff */
[----:B------:R-:W-:Y:S05]  /*0e80*/  RET.REL.NODEC R4 `(_Z17constantMemoryGPUPdi) ;  /* 0xfffffff0045c7950 */ /* 0x000fea0003c3ffff */
.L_x_49:
        /* <DEDUP_REMOVED lines=15> */
.L_x_84:


//--------------------- .text._Z15sharedMemoryGPUPKiS0_PKdPdi --------------------------
	.section	.text._Z15sharedMemoryGPUPKiS0_PKdPdi,"ax",@progbits
	.align	128
        .global         _Z15sharedMemoryGPUPKiS0_PKdPdi
        .type           _Z15sharedMemoryGPUPKiS0_PKdPdi,@function
        .size           _Z15sharedMemoryGPUPKiS0_PKdPdi,(.L_x_85 - _Z15sharedMemoryGPUPKiS0_PKdPdi)
        .other          _Z15sharedMemoryGPUPKiS0_PKdPdi,@"STO_CUDA_ENTRY STV_DEFAULT"
_Z15sharedMemoryGPUPKiS0_PKdPdi:
.text._Z15sharedMemoryGPUPKiS0_PKdPdi:
[----:B------:R-:W-:Y:S08]  /*0000*/  LDC R1, c[0x0][0x37c] ;  /* 0x0000df00ff017b82 */ /* 0x000ff00000000800 */
[----:B------:R-:W0:Y:S02]  /*0010*/  LDC R0, c[0x0][0x3a0] ;  /* 0x0000e800ff007b82 */ /* 0x000e240000000800 */
[----:B0-----:R-:W-:-:S13]  /*0020*/  ISETP.GE.AND P0, PT, R0, 0x1, PT ;  /* 0x000000010000780c */ /* 0x001fda0003f06270 */
[----:B------:R-:W-:Y:S05]  /*0030*/  @!P0 EXIT ;  /* 0x000000000000894d */ /* 0x000fea0003800000 */
[----:B------:R-:W0:Y:S01]  /*0040*/  S2R R2, SR_CTAID.X ;  /* 0x0000000000027919 */ /* 0x000e220000002500 */
[----:B------:R-:W1:Y:S01]  /*0050*/  S2UR UR8, SR_CgaCtaId ;  /* 0x00000000000879c3 */ /* 0x000e620000008800 */
[----:B------:R-:W0:Y:S01]  /*0060*/  LDCU UR9, c[0x0][0x360] ;  /* 0x00006c00ff0977ac */ /* 0x000e220008000800 */
[----:B------:R-:W0:Y:S01]  /*0070*/  S2R R3, SR_TID.X ;  /* 0x0000000000037919 */ /* 0x000e220000002100 */
[----:B------:R-:W-:Y:S01]  /*0080*/  UMOV UR4, 0x400 ;  /* 0x0000040000047882 */ /* 0x000fe20000000000 */
[----:B------:R-:W2:Y:S01]  /*0090*/  LDCU.64 UR10, c[0x0][0x358] ;  /* 0x00006b00ff0a77ac */ /* 0x000ea20008000a00 */
[----:B------:R-:W-:Y:S02]  /*00a0*/  UIADD3 UR5, UPT, UPT, UR4, 0x1000, URZ ;  /* 0x0000100004057890 */ /* 0x000fe4000fffe0ff */
[----:B------:R-:W-:Y:S02]  /*00b0*/  UIADD3 UR7, UPT, UPT, UR4, 0x1800, URZ ;  /* 0x0000180004077890 */ /* 0x000fe4000fffe0ff */
[----:B------:R-:W-:-:S02]  /*00c0*/  UIADD3 UR4, UPT, UPT, UR4, 0x2000, URZ ;  /* 0x0000200004047890 */ /* 0x000fc4000fffe0ff */
[----:B-1----:R-:W-:Y:S02]  /*00d0*/  ULEA UR6, UR8, UR5, 0x18 ;  /* 0x0000000508067291 */ /* 0x002fe4000f8ec0ff */
[----:B------:R-:W-:Y:S02]  /*00e0*/  ULEA UR7, UR8, UR7, 0x18 ;  /* 0x0000000708077291 */ /* 0x000fe4000f8ec0ff */
[----:B------:R-:W-:-:S03]  /*00f0*/  ULEA UR8, UR8, UR4, 0x18 ;  /* 0x0000000408087291 */ /* 0x000fc6000f8ec0ff */
[----:B------:R-:W-:Y:S01]  /*0100*/  UMOV UR4, URZ ;  /* 0x000000ff00047c82 */ /* 0x000fe20008000000 */
[----:B0-----:R-:W-:-:S05]  /*0110*/  IMAD R2, R2, UR9, R3 ;  /* 0x0000000902027c24 */ /* 0x001fca000f8e0203 */
[----:B--2---:R-:W-:-:S07]  /*0120*/  LOP3.LUT R2, R2, 0xff, RZ, 0xc0, !PT ;  /* 0x000000ff02027812 */ /* 0x004fce00078ec0ff */
.L_x_59:
[----:B0-----:R-:W0:Y:S08]  /*0130*/  LDC R5, c[0x0][0x3a0] ;  /* 0x0000e800ff057b82 */ /* 0x001e300000000800 */
[----:B------:R-:W1:Y:S08]  /*0140*/  LDC.64 R6, c[0x0][0x380] ;  /* 0x0000e000ff067b82 */ /* 0x000e700000000a00 */
[----:B------:R-:W2:Y:S08]  /*0150*/  LDC.64 R8, c[0x0][0x388] ;  /* 0x0000e200ff087b82 */ /* 0x000eb00000000a00 */
[----:B------:R-:W3:Y:S01]  /*0160*/  LDC.64 R10, c[0x0][0x390] ;  /* 0x0000e400ff0a7b82 */ /* 0x000ee20000000a00 */
[----:B0-----:R-:W-:-:S07]  /*0170*/  IMAD R3, R2, R5, UR4 ;  /* 0x0000000402037e24 */ /* 0x001fce000f8e0205 */
[----:B------:R-:W0:Y:S01]  /*0180*/  LDC.64 R16, c[0x0][0x398] ;  /* 0x0000e600ff107b82 */ /* 0x000e220000000a00 */
[----:B-1----:R-:W-:-:S05]  /*0190*/  IMAD.WIDE.U32 R6, R3, 0x4, R6 ;  /* 0x0000000403067825 */ /* 0x002fca00078e0006 */
[----:B------:R-:W4:Y:S01]  /*01a0*/  LDG.E R0, desc[UR10][R6.64] ;  /* 0x0000000a06007981 */ /* 0x000f22000c1e1900 */
[----:B--2---:R-:W-:-:S06]  /*01b0*/  IMAD.WIDE.U32 R8, R3, 0x4, R8 ;  /* 0x0000000403087825 */ /* 0x004fcc00078e0008 */
[----:B------:R-:W2:Y:S01]  /*01c0*/  LDG.E R8, desc[UR10][R8.64] ;  /* 0x0000000a08087981 */ /* 0x000ea2000c1e1900 */
[----:B---3--:R-:W-:-:S05]  /*01d0*/  IMAD.WIDE.U32 R10, R3, 0x8, R10 ;  /* 0x00000008030a7825 */ /* 0x008fca00078e000a */
[----:B------:R-:W3:Y:S01]  /*01e0*/  LDG.E.64 R18, desc[UR10][R10.64] ;  /* 0x0000000a0a127981 */ /* 0x000ee2000c1e1b00 */
[----:B0-----:R-:W-:-:S05]  /*01f0*/  IMAD.WIDE.U32 R16, R3, 0x8, R16 ;  /* 0x0000000803107825 */ /* 0x001fca00078e0010 */
[----:B------:R-:W5:Y:S01]  /*0200*/  LDG.E.64 R20, desc[UR10][R16.64] ;  /* 0x0000000a10147981 */ /* 0x000f62000c1e1b00 */
[----:B------:R-:W0:Y:S01]  /*0210*/  S2UR UR9, SR_CgaCtaId ;  /* 0x00000000000979c3 */ /* 0x000e220000008800 */
[----:B------:R-:W-:Y:S01]  /*0220*/  UMOV UR5, 0x400 ;  /* 0x0000040000057882 */ /* 0x000fe20000000000 */
[C---:B------:R-:W-:Y:S02]  /*0230*/  LEA R23, R3.reuse, UR6, 0x2 ;  /* 0x0000000603177c11 */ /* 0x040fe4000f8e10ff */
[C---:B------:R-:W-:Y:S02]  /*0240*/  LEA R25, R3.reuse, UR7, 0x2 ;  /* 0x0000000703197c11 */ /* 0x040fe4000f8e10ff */
[----:B------:R-:W-:Y:S01]  /*0250*/  LEA R27, R3, UR8, 0x3 ;  /* 0x00000008031b7c11 */ /* 0x000fe2000f8e18ff */
[----:B0-----:R-:W-:-:S06]  /*0260*/  ULEA UR5, UR9, UR5, 0x18 ;  /* 0x0000000509057291 */ /* 0x001fcc000f8ec0ff */
        /* <DEDUP_REMOVED lines=15> */
.L_x_58:
[----:B------:R-:W2:Y:S01]  /*0360*/  MUFU.RCP64H R5, R15 ;  /* 0x0000000f00057308 */ /* 0x000ea20000001800 */
[----:B------:R-:W-:Y:S01]  /*0370*/  IMAD.MOV.U32 R4, RZ, RZ, 0x1 ;  /* 0x00000001ff047424 */ /* 0x000fe200078e00ff */
[----:B-1--4-:R-:W-:Y:S01]  /*0380*/  DADD R6, R10, R6 ;  /* 0x000000000a067229 */ /* 0x012fe20000000006 */
[----:B------:R-:W-:Y:S01]  /*0390*/  UIADD3 UR5, UPT, UPT, UR5, 0x4, URZ ;  /* 0x0000000405057890 */ /* 0x000fe2000fffe0ff */
[----:B------:R-:W-:Y:S03]  /*03a0*/  BSSY.RECONVERGENT B0, `(.L_x_50) ;  /* 0x0000015000007945 */ /* 0x000fe60003800200 */
[----:B------:R-:W-:-:S03]  /*03b0*/  UISETP.NE.AND UP0, UPT, UR5, 0x1a4, UPT ;  /* 0x000001a40500788c */ /* 0x000fc6000bf05270 */
[----:B0-----:R-:W-:Y:S02]  /*03c0*/  DMUL R6, R12, R6 ;  /* 0x000000060c067228 */ /* 0x001fe40000000000 */
[----:B--2---:R-:W-:-:S08]  /*03d0*/  DFMA R8, -R14, R4, 1 ;  /* 0x3ff000000e08742b */ /* 0x004fd00000000104 */
        /* <DEDUP_REMOVED lines=14> */
[----:B------:R-:W-:Y:S05]  /*04c0*/  CALL.REL.NOINC `($__internal_3_$__cuda_sm20_div_rn_f64_full) ;  /* 0x0000000400507944 */ /* 0x000fea0003c00000 */
[----:B------:R-:W-:Y:S02]  /*04d0*/  IMAD.MOV.U32 R4, RZ, RZ, R20 ;  /* 0x000000ffff047224 */ /* 0x000fe400078e0014 */
[----:B------:R-:W-:-:S07]  /*04e0*/  IMAD.MOV.U32 R5, RZ, RZ, R21 ;  /* 0x000000ffff057224 */ /* 0x000fce00078e0015 */
.L_x_51:
[----:B------:R-:W-:Y:S05]  /*04f0*/  BSYNC.RECONVERGENT B0 ;  /* 0x0000000000007941 */ /* 0x000fea0003800200 */
.L_x_50:
        /* <DEDUP_REMOVED lines=23> */
.L_x_53:
[----:B------:R-:W-:Y:S05]  /*0670*/  BSYNC.RECONVERGENT B0 ;  /* 0x0000000000007941 */ /* 0x000fea0003800200 */
.L_x_52:
        /* <DEDUP_REMOVED lines=23> */
.L_x_55:
[----:B------:R-:W-:Y:S05]  /*07f0*/  BSYNC.RECONVERGENT B0 ;  /* 0x0000000000007941 */ /* 0x000fea0003800200 */
.L_x_54:
        /* <DEDUP_REMOVED lines=23> */
.L_x_57:
[----:B------:R-:W-:Y:S05]  /*0970*/  BSYNC.RECONVERGENT B0 ;  /* 0x0000000000007941 */ /* 0x000fea0003800200 */
.L_x_56:
        /* <DEDUP_REMOVED lines=9> */
        .weak           $__internal_3_$__cuda_sm20_div_rn_f64_full
        .type           $__internal_3_$__cuda_sm20_div_rn_f64_full,@function
        .size           $__internal_3_$__cuda_sm20_div_rn_f64_full,(.L_x_85 - $__internal_3_$__cuda_sm20_div_rn_f64_full)
$__internal_3_$__cuda_sm20_div_rn_f64_full:
        /* <DEDUP_REMOVED lines=68> */
.L_x_61:
        /* <DEDUP_REMOVED lines=16> */
.L_x_64:
[----:B------:R-:W-:Y:S01]  /*0f50*/  LOP3.LUT R21, R5, 0x80000, RZ, 0xfc, !PT ;  /* 0x0008000005157812 */ /* 0x000fe200078efcff */
[----:B------:R-:W-:Y:S01]  /*0f60*/  IMAD.MOV.U32 R20, RZ, RZ, R4 ;  /* 0x000000ffff147224 */ /* 0x000fe200078e0004 */
[----:B------:R-:W-:Y:S06]  /*0f70*/  BRA `(.L_x_62) ;  /* 0x0000000000087947 */ /* 0x000fec0003800000 */
.L_x_63:
[----:B------:R-:W-:Y:S01]  /*0f80*/  LOP3.LUT R21, R9, 0x80000, RZ, 0xfc, !PT ;  /* 0x0008000009157812 */ /* 0x000fe200078efcff */
[----:B------:R-:W-:-:S07]  /*0f90*/  IMAD.MOV.U32 R20, RZ, RZ, R8 ;  /* 0x000000ffff147224 */ /* 0x000fce00078e0008 */
.L_x_62:
[----:B------:R-:W-:Y:S05]  /*0fa0*/  BSYNC.RECONVERGENT B1 ;  /* 0x0000000000017941 */ /* 0x000fea0003800200 */
.L_x_60:
[----:B------:R-:W-:Y:S02]  /*0fb0*/  IMAD.MOV.U32 R4, RZ, RZ, R0 ;  /* 0x000000ffff047224 */ /* 0x000fe400078e0000 */
[----:B------:R-:W-:-:S04]  /*0fc0*/  IMAD.MOV.U32 R5, RZ, RZ, 0x0 ;  /* 0x00000000ff057424 */ /* 0x000fc800078e00ff */
[----:B------:R-:W-:Y:S05]  /*0fd0*/  RET.REL.NODEC R4 `(_Z15sharedMemoryGPUPKiS0_PKdPdi) ;  /* 0xfffffff004087950 */ /* 0x000fea0003c3ffff */
.L_x_65:
        /* <DEDUP_REMOVED lines=10> */
.L_x_85:


//--------------------- .text._Z15globalMemoryGPUPKiS0_PKdPdi --------------------------
	.section	.text._Z15globalMemoryGPUPKiS0_PKdPdi,"ax",@progbits
	.align	128
        .global         _Z15globalMemoryGPUPKiS0_PKdPdi
        .type           _Z15globalMemoryGPUPKiS0_PKdPdi,@function
        .size           _Z15globalMemoryGPUPKiS0_PKdPdi,(.L_x_86 - _Z15globalMemoryGPUPKiS0_PKdPdi)
        .other          _Z15globalMemoryGPUPKiS0_PKdPdi,@"STO_CUDA_ENTRY STV_DEFAULT"
_Z15globalMemoryGPUPKiS0_PKdPdi:
.text._Z15globalMemoryGPUPKiS0_PKdPdi:
[----:B------:R-:W-:Y:S08]  /*0000*/  LDC R1, c[0x0][0x37c] ;  /* 0x0000df00ff017b82 */ /* 0x000ff00000000800 */
[----:B------:R-:W0:Y:S02]  /*0010*/  LDC R0, c[0x0][0x3a0] ;  /* 0x0000e800ff007b82 */ /* 0x000e240000000800 */
[----:B0-----:R-:W-:-:S13]  /*0020*/  ISETP.GE.AND P0, PT, R0, 0x1, PT ;  /* 0x000000010000780c */ /* 0x001fda0003f06270 */
[----:B------:R-:W-:Y:S05]  /*0030*/  @!P0 EXIT ;  /* 0x000000000000894d */ /* 0x000fea0003800000 */
[----:B------:R-:W0:Y:S01]  /*0040*/  S2R R2, SR_CTAID.X ;  /* 0x0000000000027919 */ /* 0x000e220000002500 */
[----:B------:R-:W0:Y:S01]  /*0050*/  LDCU UR4, c[0x0][0x360] ;  /* 0x00006c00ff0477ac */ /* 0x000e220008000800 */
[----:B------:R-:W0:Y:S01]  /*0060*/  S2R R3, SR_TID.X ;  /* 0x0000000000037919 */ /* 0x000e220000002100 */
[----:B------:R-:W1:Y:S01]  /*0070*/  LDCU.64 UR6, c[0x0][0x358] ;  /* 0x00006b00ff0677ac */ /* 0x000e620008000a00 */
[----:B0-----:R-:W-:Y:S01]  /*0080*/  IMAD R2, R2, UR4, R3 ;  /* 0x0000000402027c24 */ /* 0x001fe2000f8e0203 */
[----:B------:R-:W-:-:S04]  /*0090*/  UMOV UR4, URZ ;  /* 0x000000ff00047c82 */ /* 0x000fc80008000000 */
[----:B-1----:R-:W-:-:S07]  /*00a0*/  LOP3.LUT R2, R2, 0xff, RZ, 0xc0, !PT ;  /* 0x000000ff02027812 */ /* 0x002fce00078ec0ff */
.L_x_75:
[----:B0-----:R-:W0:Y:S08]  /*00b0*/  LDC R5, c[0x0][0x3a0] ;  /* 0x0000e800ff057b82 */ /* 0x001e300000000800 */
[----:B------:R-:W1:Y:S08]  /*00c0*/  LDC.64 R16, c[0x0][0x398] ;  /* 0x0000e600ff107b82 */ /* 0x000e700000000a00 */
[----:B------:R-:W2:Y:S01]  /*00d0*/  LDC.64 R14, c[0x0][0x380] ;  /* 0x0000e000ff0e7b82 */ /* 0x000ea20000000a00 */
[----:B0-----:R-:W-:-:S07]  /*00e0*/  IMAD R3, R2, R5, UR4 ;  /* 0x0000000402037e24 */ /* 0x001fce000f8e0205 */
[----:B------:R-:W0:Y:S01]  /*00f0*/  LDC.64 R12, c[0x0][0x388] ;  /* 0x0000e200ff0c7b82 */ /* 0x000e220000000a00 */
[----:B-1----:R-:W-:-:S07]  /*0100*/  IMAD.WIDE.U32 R16, R3, 0x8, R16 ;  /* 0x0000000803107825 */ /* 0x002fce00078e0010 */
[----:B------:R-:W1:Y:S01]  /*0110*/  LDC.64 R10, c[0x0][0x390] ;  /* 0x0000e400ff0a7b82 */ /* 0x000e620000000a00 */
[----:B------:R3:W5:Y:S01]  /*0120*/  LDG.E.64 R8, desc[UR6][R16.64] ;  /* 0x0000000610087981 */ /* 0x000762000c1e1b00 */
[----:B------:R-:W-:Y:S01]  /*0130*/  UIADD3 UR4, UPT, UPT, UR4, 0x1, URZ ;  /* 0x0000000104047890 */ /* 0x000fe2000fffe0ff */
[----:B--2---:R-:W-:Y:S01]  /*0140*/  IMAD.WIDE.U32 R14, R3, 0x4, R14 ;  /* 0x00000004030e7825 */ /* 0x004fe200078e000e */
[----:B------:R-:W-:-:S04]  /*0150*/  UMOV UR5, URZ ;  /* 0x000000ff00057c82 */ /* 0x000fc80008000000 */
[----:B------:R-:W-:Y:S01]  /*0160*/  ISETP.NE.AND P1, PT, R5, UR4, PT ;  /* 0x0000000405007c0c */ /* 0x000fe2000bf25270 */
[----:B0-----:R-:W-:-:S04]  /*0170*/  IMAD.WIDE.U32 R12, R3, 0x4, R12 ;  /* 0x00000004030c7825 */ /* 0x001fc800078e000c */
[----:B-1-3--:R-:W-:-:S08]  /*0180*/  IMAD.WIDE.U32 R10, R3, 0x8, R10 ;  /* 0x00000008030a7825 */ /* 0x00afd000078e000a */
.L_x_74:
[----:B------:R-:W2:Y:S04]  /*0190*/  LDG.E.64 R6, desc[UR6][R10.64] ;  /* 0x000000060a067981 */ /* 0x000ea8000c1e1b00 */
[----:B------:R-:W3:Y:S04]  /*01a0*/  LDG.E R3, desc[UR6][R12.64] ;  /* 0x000000060c037981 */ /* 0x000ee8000c1e1900 */
[----:B------:R-:W4:Y:S01]  /*01b0*/  LDG.E R0, desc[UR6][R14.64] ;  /* 0x000000060e007981 */ /* 0x000f22000c1e1900 */
[----:B------:R-:W-:Y:S01]  /*01c0*/  IMAD.MOV.U32 R20, RZ, RZ, 0x1 ;  /* 0x00000001ff147424 */ /* 0x000fe200078e00ff */
[----:B------:R-:W-:Y:S01]  /*01d0*/  UIADD3 UR5, UPT, UPT, UR5, 0x4, URZ ;  /* 0x0000000405057890 */ /* 0x000fe2000fffe0ff */
[----:B------:R-:W-:Y:S03]  /*01e0*/  BSSY.RECONVERGENT B0, `(.L_x_66) ;  /* 0x0000019000007945 */ /* 0x000fe60003800200 */
[----:B------:R-:W-:Y:S01]  /*01f0*/  UISETP.NE.AND UP0, UPT, UR5, 0x1a4, UPT ;  /* 0x000001a40500788c */ /* 0x000fe2000bf05270 */
[----:B0-2---:R-:W0:Y:S08]  /*0200*/  MUFU.RCP64H R21, R7 ;  /* 0x0000000700157308 */ /* 0x005e300000001800 */
[----:B---3--:R-:W1:Y:S01]  /*0210*/  I2F.F64 R18, R3 ;  /* 0x0000000300127312 */ /* 0x008e620000201c00 */
[----:B0-----:R-:W-:-:S02]  /*0220*/  DFMA R4, -R6, R20, 1 ;  /* 0x3ff000000604742b */ /* 0x001fc40000000114 */
[----:B-1---5:R-:W-:-:S06]  /*0230*/  DADD R8, R18, R8 ;  /* 0x0000000012087229 */ /* 0x022fcc0000000008 */
[----:B------:R-:W-:Y:S02]  /*0240*/  DFMA R22, R4, R4, R4 ;  /* 0x000000040416722b */ /* 0x000fe40000000004 */
[----:B----4-:R-:W0:Y:S06]  /*0250*/  I2F.F64 R4, R0 ;  /* 0x0000000000047312 */ /* 0x010e2c0000201c00 */
[----:B------:R-:W-:-:S08]  /*0260*/  DFMA R22, R20, R22, R20 ;  /* 0x000000161416722b */ /* 0x000fd00000000014 */
        /* <DEDUP_REMOVED lines=13> */
[----:B------:R-:W-:Y:S05]  /*0340*/  CALL.REL.NOINC `($__internal_4_$__cuda_sm20_div_rn_f64_full) ;  /* 0x00000004008c7944 */ /* 0x000fea0003c00000 */
[----:B------:R-:W-:Y:S02]  /*0350*/  IMAD.MOV.U32 R4, RZ, RZ, R20 ;  /* 0x000000ffff047224 */ /* 0x000fe400078e0014 */
[----:B------:R-:W-:-:S07]  /*0360*/  IMAD.MOV.U32 R5, RZ, RZ, R21 ;  /* 0x000000ffff057224 */ /* 0x000fce00078e0015 */
.L_x_67:
[----:B------:R-:W-:Y:S05]  /*0370*/  BSYNC.RECONVERGENT B0 ;  /* 0x0000000000007941 */ /* 0x000fea0003800200 */
.L_x_66:
[----:B------:R0:W-:Y:S04]  /*0380*/  STG.E.64 desc[UR6][R16.64], R4 ;  /* 0x0000000410007986 */ /* 0x0001e8000c101b06 */
[----:B------:R-:W2:Y:S04]  /*0390*/  LDG.E.64 R6, desc[UR6][R10.64] ;  /* 0x000000060a067981 */ /* 0x000ea8000c1e1b00 */
[----:B------:R-:W3:Y:S04]  /*03a0*/  LDG.E R3, desc[UR6][R12.64] ;  /* 0x000000060c037981 */ /* 0x000ee8000c1e1900 */
[----:B------:R-:W4:Y:S01]  /*03b0*/  LDG.E R0, desc[UR6][R14.64] ;  /* 0x000000060e007981 */ /* 0x000f22000c1e1900 */
[----:B------:R-:W-:Y:S01]  /*03c0*/  IMAD.MOV.U32 R20, RZ, RZ, 0x1 ;  /* 0x00000001ff147424 */ /* 0x000fe200078e00ff */
[----:B------:R-:W-:Y:S01]  /*03d0*/  BSSY.RECONVERGENT B0, `(.L_x_68) ;  /* 0x0000018000007945 */ /* 0x000fe20003800200 */
[----:B--2---:R-:W1:Y:S08]  /*03e0*/  MUFU.RCP64H R21, R7 ;  /* 0x0000000700157308 */ /* 0x004e700000001800 */
[----:B---3--:R-:W2:Y:S01]  /*03f0*/  I2F.F64 R18, R3 ;  /* 0x0000000300127312 */ /* 0x008ea20000201c00 */
[----:B-1----:R-:W-:-:S02]  /*0400*/  DFMA R8, -R6, R20, 1 ;  /* 0x3ff000000608742b */ /* 0x002fc40000000114 */
[----:B--2---:R-:W-:-:S06]  /*0410*/  DADD R18, R18, R4 ;  /* 0x0000000012127229 */ /* 0x004fcc0000000004 */
[----:B------:R-:W-:Y:S02]  /*0420*/  DFMA R22, R8, R8, R8 ;  /* 0x000000080816722b */ /* 0x000fe40000000008 */
[----:B----4-:R-:W1:Y:S06]  /*0430*/  I2F.F64 R8, R0 ;  /* 0x0000000000087312 */ /* 0x010e6c0000201c00 */
[----:B------:R-:W-:-:S08]  /*0440*/  DFMA R22, R20, R22, R20 ;  /* 0x000000161416722b */ /* 0x000fd00000000014 */
[----:B0-----:R-:W-:Y:S02]  /*0450*/  DFMA R4, -R6, R22, 1 ;  /* 0x3ff000000604742b */ /* 0x001fe40000000116 */
[----:B-1----:R-:W-:-:S06]  /*0460*/  DMUL R8, R8, R18 ;  /* 0x0000001208087228 */ /* 0x002fcc0000000000 */
        /* <DEDUP_REMOVED lines=14> */
.L_x_69:
[----:B------:R-:W-:Y:S05]  /*0550*/  BSYNC.RECONVERGENT B0 ;  /* 0x0000000000007941 */ /* 0x000fea0003800200 */
.L_x_68:
        /* <DEDUP_REMOVED lines=29> */
.L_x_71:
[----:B------:R-:W-:Y:S05]  /*0730*/  BSYNC.RECONVERGENT B0 ;  /* 0x0000000000007941 */ /* 0x000fea0003800200 */
.L_x_70:
        /* <DEDUP_REMOVED lines=29> */
.L_x_73:
[----:B------:R-:W-:Y:S05]  /*0910*/  BSYNC.RECONVERGENT B0 ;  /* 0x0000000000007941 */ /* 0x000fea0003800200 */
.L_x_72:
[----:B------:R0:W-:Y:S01]  /*0920*/  STG.E.64 desc[UR6][R16.64], R4 ;  /* 0x0000000410007986 */ /* 0x0001e2000c101b06 */
[----:B------:R-:W-:Y:S02]  /*0930*/  IMAD.MOV.U32 R8, RZ, RZ, R4 ;  /* 0x000000ffff087224 */ /* 0x000fe400078e0004 */
[----:B------:R-:W-:Y:S01]  /*0940*/  IMAD.MOV.U32 R9, RZ, RZ, R5 ;  /* 0x000000ffff097224 */ /* 0x000fe200078e0005 */
[----:B------:R-:W-:Y:S06]  /*0950*/  BRA.U UP0, `(.L_x_74) ;  /* 0xfffffff9000c7547 */ /* 0x000fec000b83ffff */
[----:B------:R-:W-:Y:S05]  /*0960*/  @P1 BRA `(.L_x_75) ;  /* 0xfffffff400d01947 */ /* 0x000fea000383ffff */
[----:B------:R-:W-:Y:S05]  /*0970*/  EXIT ;  /* 0x000000000000794d */ /* 0x000fea0003800000 */
        .weak           $__internal_4_$__cuda_sm20_div_rn_f64_full
        .type           $__internal_4_$__cuda_sm20_div_rn_f64_full,@function
        .size           $__internal_4_$__cuda_sm20_div_rn_f64_full,(.L_x_86 - $__internal_4_$__cuda_sm20_div_rn_f64_full)
$__internal_4_$__cuda_sm20_div_rn_f64_full:
[C---:B------:R-:W-:Y:S01]  /*0980*/  FSETP.GEU.AND P0, PT, |R7|.reuse, 1.469367938527859385e-39, PT ;  /* 0x001000000700780b */ /* 0x040fe20003f0e200 */
[----:B------:R-:W-:Y:S01]  /*0990*/  IMAD.MOV.U32 R22, RZ, RZ, 0x1 ;  /* 0x00000001ff167424 */ /* 0x000fe200078e00ff */
[----:B------:R-:W-:Y:S01]  /*09a0*/  LOP3.LUT R8, R7, 0x800fffff, RZ, 0xc0, !PT ;  /* 0x800fffff07087812 */ /* 0x000fe200078ec0ff */
[----:B------:R-:W-:Y:S01]  /*09b0*/  IMAD.MOV.U32 R26, RZ, RZ, 0x1ca00000 ;  /* 0x1ca00000ff1a7424 */ /* 0x000fe200078e00ff */
[C---:B------:R-:W-:Y:S01]  /*09c0*/  FSETP.GEU.AND P3, PT, |R5|.reuse, 1.469367938527859385e-39, PT ;  /* 0x001000000500780b */ /* 0x040fe20003f6e200 */
[----:B------:R-:W-:Y:S01]  /*09d0*/  BSSY.RECONVERGENT B1, `(.L_x_76) ;  /* 0x0000052000017945 */ /* 0x000fe20003800200 */
[----:B------:R-:W-:Y:S02]  /*09e0*/  LOP3.LUT R9, R8, 0x3ff00000, RZ, 0xfc, !PT ;  /* 0x3ff0000008097812 */ /* 0x000fe400078efcff */
[----:B------:R-:W-:Y:S02]  /*09f0*/  MOV R8, R6 ;  /* 0x0000000600087202 */ /* 0x000fe40000000f00 */
[----:B------:R-:W-:-:S02]  /*0a00*/  LOP3.LUT R3, R5, 0x7ff00000, RZ, 0xc0, !PT ;  /* 0x7ff0000005037812 */ /* 0x000fc400078ec0ff */
[----:B------:R-:W-:Y:S01]  /*0a10*/  LOP3.LUT R28, R7, 0x7ff00000, RZ, 0xc0, !PT ;  /* 0x7ff00000071c7812 */ /* 0x000fe200078ec0ff */
[----:B------:R-:W-:-:S03]  /*0a20*/  @!P0 DMUL R8, R6, 8.98846567431157953865e+307 ;  /* 0x7fe0000006088828 */ /* 0x000fc60000000000 */
[----:B------:R-:W-:Y:S02]  /*0a30*/  ISETP.GE.U32.AND P2, PT, R3, R28, PT ;  /* 0x0000001c0300720c */ /* 0x000fe40003f46070 */
[----:B------:R-:W-:Y:S01]  /*0a40*/  @!P3 LOP3.LUT R20, R7, 0x7ff00000, RZ, 0xc0, !PT ;  /* 0x7ff000000714b812 */ /* 0x000fe200078ec0ff */
[----:B------:R-:W0:Y:S03]  /*0a50*/  MUFU.RCP64H R23, R9 ;  /* 0x0000000900177308 */ /* 0x000e260000001800 */
[----:B------:R-:W-:Y:S02]  /*0a60*/  @!P3 ISETP.GE.U32.AND P4, PT, R3, R20, PT ;  /* 0x000000140300b20c */ /* 0x000fe40003f86070 */
[----:B------:R-:W-:Y:S02]  /*0a70*/  @!P0 LOP3.LUT R28, R9, 0x7ff00000, RZ, 0xc0, !PT ;  /* 0x7ff00000091c8812 */ /* 0x000fe400078ec0ff */
[----:B------:R-:W-:-:S04]  /*0a80*/  @!P3 SEL R21, R26, 0x63400000, !P4 ;  /* 0x634000001a15b807 */ /* 0x000fc80006000000 */
[----:B------:R-:W-:-:S04]  /*0a90*/  @!P3 LOP3.LUT R24, R21, 0x80000000, R5, 0xf8, !PT ;  /* 0x800000001518b812 */ /* 0x000fc800078ef805 */
[----:B------:R-:W-:Y:S01]  /*0aa0*/  @!P3 LOP3.LUT R25, R24, 0x100000, RZ, 0xfc, !PT ;  /* 0x001000001819b812 */ /* 0x000fe200078efcff */
[----:B------:R-:W-:Y:S01]  /*0ab0*/  @!P3 IMAD.MOV.U32 R24, RZ, RZ, RZ ;  /* 0x000000ffff18b224 */ /* 0x000fe200078e00ff */
[----:B0-----:R-:W-:-:S08]  /*0ac0*/  DFMA R18, R22, -R8, 1 ;  /* 0x3ff000001612742b */ /* 0x001fd00000000808 */
[----:B------:R-:W-:-:S08]  /*0ad0*/  DFMA R18, R18, R18, R18 ;  /* 0x000000121212722b */ /* 0x000fd00000000012 */
[----:B------:R-:W-:Y:S01]  /*0ae0*/  DFMA R22, R22, R18, R22 ;  /* 0x000000121616722b */ /* 0x000fe20000000016 */
[----:B------:R-:W-:Y:S01]  /*0af0*/  SEL R19, R26, 0x63400000, !P2 ;  /* 0x634000001a137807 */ /* 0x000fe20005000000 */
[----:B------:R-:W-:-:S03]  /*0b00*/  IMAD.MOV.U32 R18, RZ, RZ, R4 ;  /* 0x000000ffff127224 */ /* 0x000fc600078e0004 */
[----:B------:R-:W-:-:S03]  /*0b10*/  LOP3.LUT R19, R19, 0x800fffff, R5, 0xf8, !PT ;  /* 0x800fffff13137812 */ /* 0x000fc600078ef805 */
[----:B------:R-:W-:-:S03]  /*0b20*/  DFMA R20, R22, -R8, 1 ;  /* 0x3ff000001614742b */ /* 0x000fc60000000808 */
[----:B------:R-:W-:-:S05]  /*0b30*/  @!P3 DFMA R18, R18, 2, -R24 ;  /* 0x400000001212b82b */ /* 0x000fca0000000818 */
        /* <DEDUP_REMOVED lines=14> */
[----:B------:R-:W-:Y:S01]  /*0c20*/  VIMNMX R3, PT, PT, R4, 0x46a00000, PT ;  /* 0x46a0000004037848 */ /* 0x000fe20003fe0100 */
[----:B------:R-:W-:Y:S01]  /*0c30*/  IMAD.MOV.U32 R4, RZ, RZ, RZ ;  /* 0x000000ffff047224 */ /* 0x000fe200078e00ff */
[----:B------:R-:W-:-:S05]  /*0c40*/  SEL R26, R26, 0x63400000, !P0 ;  /* 0x634000001a1a7807 */ /* 0x000fca0004000000 */
[----:B------:R-:W-:-:S04]  /*0c50*/  IMAD.IADD R3, R3, 0x1, -R26 ;  /* 0x0000000103037824 */ /* 0x000fc800078e0a1a */
        /* <DEDUP_REMOVED lines=10> */
[C---:B------:R-:W-:Y:S01]  /*0d00*/  IADD3 R7, PT, PT, -R3.reuse, RZ, RZ ;  /* 0x000000ff03077210 */ /* 0x040fe20007ffe1ff */
[----:B------:R-:W-:Y:S01]  /*0d10*/  IMAD.MOV.U32 R6, RZ, RZ, RZ ;  /* 0x000000ffff067224 */ /* 0x000fe200078e00ff */
[----:B------:R-:W-:Y:S01]  /*0d20*/  DMUL.RP R4, R24, R4 ;  /* 0x0000000418047228 */ /* 0x000fe20000008000 */
[----:B------:R-:W-:-:S04]  /*0d30*/  IADD3 R3, PT, PT, -R3, -0x43300000, RZ ;  /* 0xbcd0000003037810 */ /* 0x000fc80007ffe1ff */
[----:B------:R-:W-:-:S05]  /*0d40*/  DFMA R6, R20, -R6, R24 ;  /* 0x800000061406722b */ /* 0x000fca0000000018 */
[----:B------:R-:W-:-:S05]  /*0d50*/  LOP3.LUT R19, R5, R19, RZ, 0x3c, !PT ;  /* 0x0000001305137212 */ /* 0x000fca00078e3cff */
[----:B------:R-:W-:-:S04]  /*0d60*/  FSETP.NEU.AND P0, PT, |R7|, R3, PT ;  /* 0x000000030700720b */ /* 0x000fc80003f0d200 */
[----:B------:R-:W-:Y:S02]  /*0d70*/  FSEL R20, R4, R20, !P0 ;  /* 0x0000001404147208 */ /* 0x000fe40004000000 */
[----:B------:R-:W-:Y:S01]  /*0d80*/  FSEL R21, R19, R21, !P0 ;  /* 0x0000001513157208 */ /* 0x000fe20004000000 */
[----:B------:R-:W-:Y:S06]  /*0d90*/  BRA `(.L_x_78) ;  /* 0x0000000000547947 */ /* 0x000fec0003800000 */
.L_x_77:
        /* <DEDUP_REMOVED lines=16> */
.L_x_80:
[----:B------:R-:W-:Y:S01]  /*0ea0*/  LOP3.LUT R21, R7, 0x80000, RZ, 0xfc, !PT ;  /* 0x0008000007157812 */ /* 0x000fe200078efcff */
[----:B------:R-:W-:Y:S01]  /*0eb0*/  IMAD.MOV.U32 R20, RZ, RZ, R6 ;  /* 0x000000ffff147224 */ /* 0x000fe200078e0006 */
[----:B------:R-:W-:Y:S06]  /*0ec0*/  BRA `(.L_x_78) ;  /* 0x0000000000087947 */ /* 0x000fec0003800000 */
.L_x_79:
[----:B------:R-:W-:Y:S01]  /*0ed0*/  LOP3.LUT R21, R5, 0x80000, RZ, 0xfc, !PT ;  /* 0x0008000005157812 */ /* 0x000fe200078efcff */
[----:B------:R-:W-:-:S07]  /*0ee0*/  IMAD.MOV.U32 R20, RZ, RZ, R4 ;  /* 0x000000ffff147224 */ /* 0x000fce00078e0004 */
.L_x_78:
[----:B------:R-:W-:Y:S05]  /*0ef0*/  BSYNC.RECONVERGENT B1 ;  /* 0x0000000000017941 */ /* 0x000fea0003800200 */
.L_x_76:
[----:B------:R-:W-:Y:S02]  /*0f00*/  IMAD.MOV.U32 R4, RZ, RZ, R0 ;  /* 0x000000ffff047224 */ /* 0x000fe400078e0000 */
[----:B------:R-:W-:-:S04]  /*0f10*/  IMAD.MOV.U32 R5, RZ, RZ, 0x0 ;  /* 0x00000000ff057424 */ /* 0x000fc800078e00ff */
[----:B------:R-:W-:Y:S05]  /*0f20*/  RET.REL.NODEC R4 `(_Z15globalMemoryGPUPKiS0_PKdPdi) ;  /* 0xfffffff004347950 */ /* 0x000fea0003c3ffff */
.L_x_81:
        /* <DEDUP_REMOVED lines=13> */
.L_x_86:


//--------------------- .nv.shared._Z20constantMemoryCapGPUPdiii --------------------------
	.section	.nv.shared._Z20constantMemoryCapGPUPdiii,"aw",@nobits
	.sectionflags	@""
	.align	8
.nv.shared._Z20constantMemoryCapGPUPdiii:
	.zero		9216


//--------------------- .nv.shared.reserved.0     --------------------------
	.section	.nv.shared.reserved.0,"aw",@nobits
	.weak		__nv_reservedSMEM_offset_0_alias
	.size		__nv_reservedSMEM_offset_0_alias, 0, 64
	.other		__nv_reservedSMEM_offset_0_alias,@"STO_CUDA_RESERVED_SHARED STV_DEFAULT"
__nv_reservedSMEM_offset_0_alias:
	.zero		0
	.zero		64


//--------------------- .nv.shared._Z18sharedMemoryCapGPUPKiS0_PKdPdii --------------------------
	.section	.nv.shared._Z18sharedMemoryCapGPUPKiS0_PKdPdii,"aw",@nobits
	.sectionflags	@""
	.align	8
.nv.shared._Z18sharedMemoryCapGPUPKiS0_PKdPdii:
	.zero		25600


//--------------------- .nv.shared._Z17constantMemoryGPUPdi --------------------------
	.section	.nv.shared._Z17constantMemoryGPUPdi,"aw",@nobits
	.sectionflags	@""
	.align	8
.nv.shared._Z17constantMemoryGPUPdi:
	.zero		5120


//--------------------- .nv.shared._Z15sharedMemoryGPUPKiS0_PKdPdi --------------------------
	.section	.nv.shared._Z15sharedMemoryGPUPKiS0_PKdPdi,"aw",@nobits
	.sectionflags	@""
	.align	8
.nv.shared._Z15sharedMemoryGPUPKiS0_PKdPdi:
	.zero		13312


//--------------------- .nv.constant0._Z20constantMemoryCapGPUPdiii --------------------------
	.section	.nv.constant0._Z20constantMemoryCapGPUPdiii,"a",@progbits
	.sectionflags	@""
	.align	4
.nv.constant0._Z20constantMemoryCapGPUPdiii:
	.zero		916


//--------------------- .nv.constant0._Z18sharedMemoryCapGPUPKiS0_PKdPdii --------------------------
	.section	.nv.constant0._Z18sharedMemoryCapGPUPKiS0_PKdPdii,"a",@progbits
	.sectionflags	@""
	.align	4
.nv.constant0._Z18sharedMemoryCapGPUPKiS0_PKdPdii:
	.zero		936


//--------------------- .nv.constant0._Z17constantMemoryGPUPdi --------------------------
	.section	.nv.constant0._Z17constantMemoryGPUPdi,"a",@progbits
	.sectionflags	@""
	.align	4
.nv.constant0._Z17constantMemoryGPUPdi:
	.zero		908


//--------------------- .nv.constant0._Z15sharedMemoryGPUPKiS0_PKdPdi --------------------------
	.section	.nv.constant0._Z15sharedMemoryGPUPKiS0_PKdPdi,"a",@progbits
	.sectionflags	@""
	.align	4
.nv.constant0._Z15sharedMemoryGPUPKiS0_PKdPdi:
	.zero		932


//--------------------- .nv.constant0._Z15globalMemoryGPUPKiS0_PKdPdi --------------------------
	.section	.nv.constant0._Z15globalMemoryGPUPKiS0_PKdPdi,"a",@progbits
	.sectionflags	@""
	.align	4
.nv.constant0._Z15globalMemoryGPUPKiS0_PKdPdi:
	.zero		932


//--------------------- SYMBOLS --------------------------

	.type		.nv.reservedSmem.offset0,@object
	.size		.nv.reservedSmem.offset0,0x4
	.type		.nv.reservedSmem.cap,@object
	.size		.nv.reservedSmem.cap,0x4
